//
// Generated by NVIDIA NVVM Compiler
//
// Compiler Build ID: CL-36424714
// Cuda compilation tools, release 13.0, V13.0.88
// Based on NVVM 20.0.0
//

.version 9.0
.target sm_100
.address_size 64

	// .globl	_Z18fp16_matmul_kernelILi128ELi128ELi32EEvPK6__halfS2_PS0_iii
// _ZZ18fp16_matmul_kernelILi128ELi128ELi32EEvPK6__halfS2_PS0_iiiE6x_smem has been demoted
// _ZZ18fp16_matmul_kernelILi128ELi128ELi32EEvPK6__halfS2_PS0_iiiE6w_smem has been demoted

.visible .entry _Z18fp16_matmul_kernelILi128ELi128ELi32EEvPK6__halfS2_PS0_iii(
	.param .u64 .ptr .align 1 _Z18fp16_matmul_kernelILi128ELi128ELi32EEvPK6__halfS2_PS0_iii_param_0,
	.param .u64 .ptr .align 1 _Z18fp16_matmul_kernelILi128ELi128ELi32EEvPK6__halfS2_PS0_iii_param_1,
	.param .u64 .ptr .align 1 _Z18fp16_matmul_kernelILi128ELi128ELi32EEvPK6__halfS2_PS0_iii_param_2,
	.param .u32 _Z18fp16_matmul_kernelILi128ELi128ELi32EEvPK6__halfS2_PS0_iii_param_3,
	.param .u32 _Z18fp16_matmul_kernelILi128ELi128ELi32EEvPK6__halfS2_PS0_iii_param_4,
	.param .u32 _Z18fp16_matmul_kernelILi128ELi128ELi32EEvPK6__halfS2_PS0_iii_param_5
)
.maxntid 256
{
	.reg .pred 	%p<220>;
	.reg .b16 	%rs<67>;
	.reg .b32 	%r<719>;
	.reg .b32 	%f<2>;
	.reg .b64 	%rd<165>;
	// demoted variable
	.shared .align 2 .b8 _ZZ18fp16_matmul_kernelILi128ELi128ELi32EEvPK6__halfS2_PS0_iiiE6x_smem[20480];
	// demoted variable
	.shared .align 2 .b8 _ZZ18fp16_matmul_kernelILi128ELi128ELi32EEvPK6__halfS2_PS0_iiiE6w_smem[20480];
	ld.param.u64 	%rd15, [_Z18fp16_matmul_kernelILi128ELi128ELi32EEvPK6__halfS2_PS0_iii_param_0];
	ld.param.u64 	%rd16, [_Z18fp16_matmul_kernelILi128ELi128ELi32EEvPK6__halfS2_PS0_iii_param_1];
	ld.param.u32 	%r190, [_Z18fp16_matmul_kernelILi128ELi128ELi32EEvPK6__halfS2_PS0_iii_param_3];
	ld.param.u32 	%r191, [_Z18fp16_matmul_kernelILi128ELi128ELi32EEvPK6__halfS2_PS0_iii_param_4];
	ld.param.u32 	%r192, [_Z18fp16_matmul_kernelILi128ELi128ELi32EEvPK6__halfS2_PS0_iii_param_5];
	cvta.to.global.u64 	%rd17, %rd15;
	cvta.to.global.u64 	%rd1, %rd16;
	mov.u32 	%r1, %tid.x;
	shr.u32 	%r2, %r1, 5;
	mov.u32 	%r193, %ctaid.y;
	mov.u32 	%r194, %ctaid.x;
	mov.f32 	%f1, 0f00000000;
	// begin inline asm
	{  cvt.rn.f16.f32 %rs2, %f1;}

	// end inline asm
	mov.b32 	%r687, {%rs2, %rs2};
	shl.b32 	%r4, %r193, 7;
	mul.lo.s32 	%r195, %r192, %r4;
	mul.wide.s32 	%rd18, %r195, 2;
	add.s64 	%rd2, %rd17, %rd18;
	shl.b32 	%r5, %r194, 7;
	and.b32  	%r652, %r1, 31;
	setp.ge.s32 	%p1, %r652, %r192;
	shl.b32 	%r196, %r1, 1;
	and.b32  	%r197, %r196, 62;
	mov.u32 	%r198, _ZZ18fp16_matmul_kernelILi128ELi128ELi32EEvPK6__halfS2_PS0_iiiE6x_smem;
	add.s32 	%r7, %r198, %r197;
	or.b32  	%r199, %r4, %r2;
	setp.ge.s32 	%p2, %r199, %r190;
	or.pred  	%p3, %p1, %p2;
	@%p3 bra 	$L__BB0_2;
	mad.lo.s32 	%r201, %r2, 80, %r7;
	mad.lo.s32 	%r202, %r2, %r192, %r652;
	mul.wide.u32 	%rd19, %r202, 2;
	add.s64 	%rd20, %rd2, %rd19;
	ld.global.nc.u16 	%rs3, [%rd20];
	st.shared.u16 	[%r201], %rs3;
	bra.uni 	$L__BB0_3;
$L__BB0_2:
	mad.lo.s32 	%r200, %r2, 80, %r7;
	st.shared.u16 	[%r200], %rs2;
$L__BB0_3:
	setp.lt.s32 	%p4, %r652, %r192;
	or.b32  	%r203, %r1, 256;
	shr.u32 	%r8, %r203, 5;
	add.s32 	%r204, %r4, %r8;
	setp.lt.s32 	%p5, %r204, %r190;
	and.pred  	%p6, %p4, %p5;
	@%p6 bra 	$L__BB0_5;
	mad.lo.s32 	%r205, %r8, 80, %r7;
	st.shared.u16 	[%r205], %rs2;
	bra.uni 	$L__BB0_6;
$L__BB0_5:
	mad.lo.s32 	%r206, %r8, 80, %r7;
	mad.lo.s32 	%r207, %r8, %r192, %r652;
	mul.wide.u32 	%rd21, %r207, 2;
	add.s64 	%rd22, %rd2, %rd21;
	ld.global.nc.u16 	%rs4, [%rd22];
	st.shared.u16 	[%r206], %rs4;
$L__BB0_6:
	setp.lt.s32 	%p7, %r652, %r192;
	or.b32  	%r208, %r1, 512;
	shr.u32 	%r9, %r208, 5;
	add.s32 	%r209, %r4, %r9;
	setp.lt.s32 	%p8, %r209, %r190;
	and.pred  	%p9, %p7, %p8;
	@%p9 bra 	$L__BB0_8;
	mad.lo.s32 	%r210, %r9, 80, %r7;
	st.shared.u16 	[%r210], %rs2;
	bra.uni 	$L__BB0_9;
$L__BB0_8:
	mad.lo.s32 	%r211, %r9, 80, %r7;
	mad.lo.s32 	%r212, %r9, %r192, %r652;
	mul.wide.u32 	%rd23, %r212, 2;
	add.s64 	%rd24, %rd2, %rd23;
	ld.global.nc.u16 	%rs5, [%rd24];
	st.shared.u16 	[%r211], %rs5;
$L__BB0_9:
	setp.lt.s32 	%p10, %r652, %r192;
	or.b32  	%r213, %r1, 768;
	shr.u32 	%r10, %r213, 5;
	add.s32 	%r214, %r4, %r10;
	setp.lt.s32 	%p11, %r214, %r190;
	and.pred  	%p12, %p10, %p11;
	@%p12 bra 	$L__BB0_11;
	mad.lo.s32 	%r215, %r10, 80, %r7;
	st.shared.u16 	[%r215], %rs2;
	bra.uni 	$L__BB0_12;
$L__BB0_11:
	mad.lo.s32 	%r216, %r10, 80, %r7;
	mad.lo.s32 	%r217, %r10, %r192, %r652;
	mul.wide.u32 	%rd25, %r217, 2;
	add.s64 	%rd26, %rd2, %rd25;
	ld.global.nc.u16 	%rs6, [%rd26];
	st.shared.u16 	[%r216], %rs6;
$L__BB0_12:
	setp.lt.s32 	%p13, %r652, %r192;
	or.b32  	%r218, %r1, 1024;
	shr.u32 	%r11, %r218, 5;
	add.s32 	%r219, %r4, %r11;
	setp.lt.s32 	%p14, %r219, %r190;
	and.pred  	%p15, %p13, %p14;
	@%p15 bra 	$L__BB0_14;
	mad.lo.s32 	%r220, %r11, 80, %r7;
	st.shared.u16 	[%r220], %rs2;
	bra.uni 	$L__BB0_15;
$L__BB0_14:
	mad.lo.s32 	%r221, %r11, 80, %r7;
	mad.lo.s32 	%r222, %r11, %r192, %r652;
	mul.wide.u32 	%rd27, %r222, 2;
	add.s64 	%rd28, %rd2, %rd27;
	ld.global.nc.u16 	%rs7, [%rd28];
	st.shared.u16 	[%r221], %rs7;
$L__BB0_15:
	setp.lt.s32 	%p16, %r652, %r192;
	or.b32  	%r223, %r1, 1280;
	shr.u32 	%r12, %r223, 5;
	add.s32 	%r224, %r4, %r12;
	setp.lt.s32 	%p17, %r224, %r190;
	and.pred  	%p18, %p16, %p17;
	@%p18 bra 	$L__BB0_17;
	mad.lo.s32 	%r225, %r12, 80, %r7;
	st.shared.u16 	[%r225], %rs2;
	bra.uni 	$L__BB0_18;
$L__BB0_17:
	mad.lo.s32 	%r226, %r12, 80, %r7;
	mad.lo.s32 	%r227, %r12, %r192, %r652;
	mul.wide.u32 	%rd29, %r227, 2;
	add.s64 	%rd30, %rd2, %rd29;
	ld.global.nc.u16 	%rs8, [%rd30];
	st.shared.u16 	[%r226], %rs8;
$L__BB0_18:
	setp.lt.s32 	%p19, %r652, %r192;
	or.b32  	%r228, %r1, 1536;
	shr.u32 	%r13, %r228, 5;
	add.s32 	%r229, %r4, %r13;
	setp.lt.s32 	%p20, %r229, %r190;
	and.pred  	%p21, %p19, %p20;
	@%p21 bra 	$L__BB0_20;
	mad.lo.s32 	%r230, %r13, 80, %r7;
	st.shared.u16 	[%r230], %rs2;
	bra.uni 	$L__BB0_21;
$L__BB0_20:
	mad.lo.s32 	%r231, %r13, 80, %r7;
	mad.lo.s32 	%r232, %r13, %r192, %r652;
	mul.wide.u32 	%rd31, %r232, 2;
	add.s64 	%rd32, %rd2, %rd31;
	ld.global.nc.u16 	%rs9, [%rd32];
	st.shared.u16 	[%r231], %rs9;
$L__BB0_21:
	setp.lt.s32 	%p22, %r652, %r192;
	or.b32  	%r233, %r1, 1792;
	shr.u32 	%r14, %r233, 5;
	add.s32 	%r234, %r4, %r14;
	setp.lt.s32 	%p23, %r234, %r190;
	and.pred  	%p24, %p22, %p23;
	@%p24 bra 	$L__BB0_23;
	mad.lo.s32 	%r235, %r14, 80, %r7;
	st.shared.u16 	[%r235], %rs2;
	bra.uni 	$L__BB0_24;
$L__BB0_23:
	mad.lo.s32 	%r236, %r14, 80, %r7;
	mad.lo.s32 	%r237, %r14, %r192, %r652;
	mul.wide.u32 	%rd33, %r237, 2;
	add.s64 	%rd34, %rd2, %rd33;
	ld.global.nc.u16 	%rs10, [%rd34];
	st.shared.u16 	[%r236], %rs10;
$L__BB0_24:
	setp.lt.s32 	%p25, %r652, %r192;
	or.b32  	%r238, %r1, 2048;
	shr.u32 	%r15, %r238, 5;
	add.s32 	%r239, %r4, %r15;
	setp.lt.s32 	%p26, %r239, %r190;
	and.pred  	%p27, %p25, %p26;
	@%p27 bra 	$L__BB0_26;
	mad.lo.s32 	%r240, %r15, 80, %r7;
	st.shared.u16 	[%r240], %rs2;
	bra.uni 	$L__BB0_27;
$L__BB0_26:
	mad.lo.s32 	%r241, %r15, 80, %r7;
	mad.lo.s32 	%r242, %r15, %r192, %r652;
	mul.wide.u32 	%rd35, %r242, 2;
	add.s64 	%rd36, %rd2, %rd35;
	ld.global.nc.u16 	%rs11, [%rd36];
	st.shared.u16 	[%r241], %rs11;
$L__BB0_27:
	setp.lt.s32 	%p28, %r652, %r192;
	or.b32  	%r243, %r1, 2304;
	shr.u32 	%r16, %r243, 5;
	add.s32 	%r244, %r4, %r16;
	setp.lt.s32 	%p29, %r244, %r190;
	and.pred  	%p30, %p28, %p29;
	@%p30 bra 	$L__BB0_29;
	mad.lo.s32 	%r245, %r16, 80, %r7;
	st.shared.u16 	[%r245], %rs2;
	bra.uni 	$L__BB0_30;
$L__BB0_29:
	mad.lo.s32 	%r246, %r16, 80, %r7;
	mad.lo.s32 	%r247, %r16, %r192, %r652;
	mul.wide.u32 	%rd37, %r247, 2;
	add.s64 	%rd38, %rd2, %rd37;
	ld.global.nc.u16 	%rs12, [%rd38];
	st.shared.u16 	[%r246], %rs12;
$L__BB0_30:
	setp.lt.s32 	%p31, %r652, %r192;
	or.b32  	%r248, %r1, 2560;
	shr.u32 	%r17, %r248, 5;
	add.s32 	%r249, %r4, %r17;
	setp.lt.s32 	%p32, %r249, %r190;
	and.pred  	%p33, %p31, %p32;
	@%p33 bra 	$L__BB0_32;
	mad.lo.s32 	%r250, %r17, 80, %r7;
	st.shared.u16 	[%r250], %rs2;
	bra.uni 	$L__BB0_33;
$L__BB0_32:
	mad.lo.s32 	%r251, %r17, 80, %r7;
	mad.lo.s32 	%r252, %r17, %r192, %r652;
	mul.wide.u32 	%rd39, %r252, 2;
	add.s64 	%rd40, %rd2, %rd39;
	ld.global.nc.u16 	%rs13, [%rd40];
	st.shared.u16 	[%r251], %rs13;
$L__BB0_33:
	setp.lt.s32 	%p34, %r652, %r192;
	or.b32  	%r253, %r1, 2816;
	shr.u32 	%r18, %r253, 5;
	add.s32 	%r254, %r4, %r18;
	setp.lt.s32 	%p35, %r254, %r190;
	and.pred  	%p36, %p34, %p35;
	@%p36 bra 	$L__BB0_35;
	mad.lo.s32 	%r255, %r18, 80, %r7;
	st.shared.u16 	[%r255], %rs2;
	bra.uni 	$L__BB0_36;
$L__BB0_35:
	mad.lo.s32 	%r256, %r18, 80, %r7;
	mad.lo.s32 	%r257, %r18, %r192, %r652;
	mul.wide.u32 	%rd41, %r257, 2;
	add.s64 	%rd42, %rd2, %rd41;
	ld.global.nc.u16 	%rs14, [%rd42];
	st.shared.u16 	[%r256], %rs14;
$L__BB0_36:
	setp.lt.s32 	%p37, %r652, %r192;
	or.b32  	%r258, %r1, 3072;
	shr.u32 	%r19, %r258, 5;
	add.s32 	%r259, %r4, %r19;
	setp.lt.s32 	%p38, %r259, %r190;
	and.pred  	%p39, %p37, %p38;
	@%p39 bra 	$L__BB0_38;
	mad.lo.s32 	%r260, %r19, 80, %r7;
	st.shared.u16 	[%r260], %rs2;
	bra.uni 	$L__BB0_39;
$L__BB0_38:
	mad.lo.s32 	%r261, %r19, 80, %r7;
	mad.lo.s32 	%r262, %r19, %r192, %r652;
	mul.wide.u32 	%rd43, %r262, 2;
	add.s64 	%rd44, %rd2, %rd43;
	ld.global.nc.u16 	%rs15, [%rd44];
	st.shared.u16 	[%r261], %rs15;
$L__BB0_39:
	setp.lt.s32 	%p40, %r652, %r192;
	or.b32  	%r263, %r1, 3328;
	shr.u32 	%r20, %r263, 5;
	add.s32 	%r264, %r4, %r20;
	setp.lt.s32 	%p41, %r264, %r190;
	and.pred  	%p42, %p40, %p41;
	@%p42 bra 	$L__BB0_41;
	mad.lo.s32 	%r265, %r20, 80, %r7;
	st.shared.u16 	[%r265], %rs2;
	bra.uni 	$L__BB0_42;
$L__BB0_41:
	mad.lo.s32 	%r266, %r20, 80, %r7;
	mad.lo.s32 	%r267, %r20, %r192, %r652;
	mul.wide.u32 	%rd45, %r267, 2;
	add.s64 	%rd46, %rd2, %rd45;
	ld.global.nc.u16 	%rs16, [%rd46];
	st.shared.u16 	[%r266], %rs16;
$L__BB0_42:
	setp.lt.s32 	%p43, %r652, %r192;
	or.b32  	%r268, %r1, 3584;
	shr.u32 	%r21, %r268, 5;
	add.s32 	%r269, %r4, %r21;
	setp.lt.s32 	%p44, %r269, %r190;
	and.pred  	%p45, %p43, %p44;
	@%p45 bra 	$L__BB0_44;
	mad.lo.s32 	%r270, %r21, 80, %r7;
	st.shared.u16 	[%r270], %rs2;
	bra.uni 	$L__BB0_45;
$L__BB0_44:
	mad.lo.s32 	%r271, %r21, 80, %r7;
	mad.lo.s32 	%r272, %r21, %r192, %r652;
	mul.wide.u32 	%rd47, %r272, 2;
	add.s64 	%rd48, %rd2, %rd47;
	ld.global.nc.u16 	%rs17, [%rd48];
	st.shared.u16 	[%r271], %rs17;
$L__BB0_45:
	setp.lt.s32 	%p46, %r652, %r192;
	or.b32  	%r273, %r1, 3840;
	shr.u32 	%r22, %r273, 5;
	add.s32 	%r274, %r4, %r22;
	setp.lt.s32 	%p47, %r274, %r190;
	and.pred  	%p48, %p46, %p47;
	@%p48 bra 	$L__BB0_47;
	mad.lo.s32 	%r275, %r22, 80, %r7;
	st.shared.u16 	[%r275], %rs2;
	bra.uni 	$L__BB0_48;
$L__BB0_47:
	mad.lo.s32 	%r276, %r22, 80, %r7;
	mad.lo.s32 	%r277, %r22, %r192, %r652;
	mul.wide.u32 	%rd49, %r277, 2;
	add.s64 	%rd50, %rd2, %rd49;
	ld.global.nc.u16 	%rs18, [%rd50];
	st.shared.u16 	[%r276], %rs18;
$L__BB0_48:
	mul.lo.s32 	%r278, %r192, %r5;
	mul.wide.s32 	%rd51, %r278, 2;
	add.s64 	%rd3, %rd1, %rd51;
	setp.ge.s32 	%p49, %r652, %r192;
	shl.b32 	%r279, %r652, 1;
	mov.u32 	%r280, _ZZ18fp16_matmul_kernelILi128ELi128ELi32EEvPK6__halfS2_PS0_iiiE6w_smem;
	add.s32 	%r23, %r280, %r279;
	add.s32 	%r281, %r5, %r2;
	setp.ge.s32 	%p50, %r281, %r191;
	or.pred  	%p51, %p49, %p50;
	@%p51 bra 	$L__BB0_50;
	mad.lo.s32 	%r283, %r2, 80, %r23;
	mad.lo.s32 	%r284, %r2, %r192, %r652;
	mul.wide.u32 	%rd52, %r284, 2;
	add.s64 	%rd53, %rd3, %rd52;
	ld.global.nc.u16 	%rs19, [%rd53];
	st.shared.u16 	[%r283], %rs19;
	bra.uni 	$L__BB0_51;
$L__BB0_50:
	mad.lo.s32 	%r282, %r2, 80, %r23;
	st.shared.u16 	[%r282], %rs2;
$L__BB0_51:
	setp.lt.s32 	%p52, %r652, %r192;
	add.s32 	%r285, %r5, %r8;
	setp.lt.s32 	%p53, %r285, %r191;
	and.pred  	%p54, %p52, %p53;
	@%p54 bra 	$L__BB0_53;
	mad.lo.s32 	%r286, %r8, 80, %r23;
	st.shared.u16 	[%r286], %rs2;
	bra.uni 	$L__BB0_54;
$L__BB0_53:
	mad.lo.s32 	%r287, %r8, 80, %r23;
	mad.lo.s32 	%r288, %r8, %r192, %r652;
	mul.wide.u32 	%rd54, %r288, 2;
	add.s64 	%rd55, %rd3, %rd54;
	ld.global.nc.u16 	%rs20, [%rd55];
	st.shared.u16 	[%r287], %rs20;
$L__BB0_54:
	setp.lt.s32 	%p55, %r652, %r192;
	add.s32 	%r289, %r5, %r9;
	setp.lt.s32 	%p56, %r289, %r191;
	and.pred  	%p57, %p55, %p56;
	@%p57 bra 	$L__BB0_56;
	mad.lo.s32 	%r290, %r9, 80, %r23;
	st.shared.u16 	[%r290], %rs2;
	bra.uni 	$L__BB0_57;
$L__BB0_56:
	mad.lo.s32 	%r291, %r9, 80, %r23;
	mad.lo.s32 	%r292, %r9, %r192, %r652;
	mul.wide.u32 	%rd56, %r292, 2;
	add.s64 	%rd57, %rd3, %rd56;
	ld.global.nc.u16 	%rs21, [%rd57];
	st.shared.u16 	[%r291], %rs21;
$L__BB0_57:
	setp.lt.s32 	%p58, %r652, %r192;
	add.s32 	%r293, %r5, %r10;
	setp.lt.s32 	%p59, %r293, %r191;
	and.pred  	%p60, %p58, %p59;
	@%p60 bra 	$L__BB0_59;
	mad.lo.s32 	%r294, %r10, 80, %r23;
	st.shared.u16 	[%r294], %rs2;
	bra.uni 	$L__BB0_60;
$L__BB0_59:
	mad.lo.s32 	%r295, %r10, 80, %r23;
	mad.lo.s32 	%r296, %r10, %r192, %r652;
	mul.wide.u32 	%rd58, %r296, 2;
	add.s64 	%rd59, %rd3, %rd58;
	ld.global.nc.u16 	%rs22, [%rd59];
	st.shared.u16 	[%r295], %rs22;
$L__BB0_60:
	setp.lt.s32 	%p61, %r652, %r192;
	add.s32 	%r297, %r5, %r11;
	setp.lt.s32 	%p62, %r297, %r191;
	and.pred  	%p63, %p61, %p62;
	@%p63 bra 	$L__BB0_62;
	mad.lo.s32 	%r298, %r11, 80, %r23;
	st.shared.u16 	[%r298], %rs2;
	bra.uni 	$L__BB0_63;
$L__BB0_62:
	mad.lo.s32 	%r299, %r11, 80, %r23;
	mad.lo.s32 	%r300, %r11, %r192, %r652;
	mul.wide.u32 	%rd60, %r300, 2;
	add.s64 	%rd61, %rd3, %rd60;
	ld.global.nc.u16 	%rs23, [%rd61];
	st.shared.u16 	[%r299], %rs23;
$L__BB0_63:
	setp.lt.s32 	%p64, %r652, %r192;
	add.s32 	%r301, %r5, %r12;
	setp.lt.s32 	%p65, %r301, %r191;
	and.pred  	%p66, %p64, %p65;
	@%p66 bra 	$L__BB0_65;
	mad.lo.s32 	%r302, %r12, 80, %r23;
	st.shared.u16 	[%r302], %rs2;
	bra.uni 	$L__BB0_66;
$L__BB0_65:
	mad.lo.s32 	%r303, %r12, 80, %r23;
	mad.lo.s32 	%r304, %r12, %r192, %r652;
	mul.wide.u32 	%rd62, %r304, 2;
	add.s64 	%rd63, %rd3, %rd62;
	ld.global.nc.u16 	%rs24, [%rd63];
	st.shared.u16 	[%r303], %rs24;
$L__BB0_66:
	setp.lt.s32 	%p67, %r652, %r192;
	add.s32 	%r305, %r5, %r13;
	setp.lt.s32 	%p68, %r305, %r191;
	and.pred  	%p69, %p67, %p68;
	@%p69 bra 	$L__BB0_68;
	mad.lo.s32 	%r306, %r13, 80, %r23;
	st.shared.u16 	[%r306], %rs2;
	bra.uni 	$L__BB0_69;
$L__BB0_68:
	mad.lo.s32 	%r307, %r13, 80, %r23;
	mad.lo.s32 	%r308, %r13, %r192, %r652;
	mul.wide.u32 	%rd64, %r308, 2;
	add.s64 	%rd65, %rd3, %rd64;
	ld.global.nc.u16 	%rs25, [%rd65];
	st.shared.u16 	[%r307], %rs25;
$L__BB0_69:
	setp.lt.s32 	%p70, %r652, %r192;
	add.s32 	%r309, %r5, %r14;
	setp.lt.s32 	%p71, %r309, %r191;
	and.pred  	%p72, %p70, %p71;
	@%p72 bra 	$L__BB0_71;
	mad.lo.s32 	%r310, %r14, 80, %r23;
	st.shared.u16 	[%r310], %rs2;
	bra.uni 	$L__BB0_72;
$L__BB0_71:
	mad.lo.s32 	%r311, %r14, 80, %r23;
	mad.lo.s32 	%r312, %r14, %r192, %r652;
	mul.wide.u32 	%rd66, %r312, 2;
	add.s64 	%rd67, %rd3, %rd66;
	ld.global.nc.u16 	%rs26, [%rd67];
	st.shared.u16 	[%r311], %rs26;
$L__BB0_72:
	setp.lt.s32 	%p73, %r652, %r192;
	add.s32 	%r313, %r5, %r15;
	setp.lt.s32 	%p74, %r313, %r191;
	and.pred  	%p75, %p73, %p74;
	@%p75 bra 	$L__BB0_74;
	mad.lo.s32 	%r314, %r15, 80, %r23;
	st.shared.u16 	[%r314], %rs2;
	bra.uni 	$L__BB0_75;
$L__BB0_74:
	mad.lo.s32 	%r315, %r15, 80, %r23;
	mad.lo.s32 	%r316, %r15, %r192, %r652;
	mul.wide.u32 	%rd68, %r316, 2;
	add.s64 	%rd69, %rd3, %rd68;
	ld.global.nc.u16 	%rs27, [%rd69];
	st.shared.u16 	[%r315], %rs27;
$L__BB0_75:
	setp.lt.s32 	%p76, %r652, %r192;
	add.s32 	%r317, %r5, %r16;
	setp.lt.s32 	%p77, %r317, %r191;
	and.pred  	%p78, %p76, %p77;
	@%p78 bra 	$L__BB0_77;
	mad.lo.s32 	%r318, %r16, 80, %r23;
	st.shared.u16 	[%r318], %rs2;
	bra.uni 	$L__BB0_78;
$L__BB0_77:
	mad.lo.s32 	%r319, %r16, 80, %r23;
	mad.lo.s32 	%r320, %r16, %r192, %r652;
	mul.wide.u32 	%rd70, %r320, 2;
	add.s64 	%rd71, %rd3, %rd70;
	ld.global.nc.u16 	%rs28, [%rd71];
	st.shared.u16 	[%r319], %rs28;
$L__BB0_78:
	setp.lt.s32 	%p79, %r652, %r192;
	add.s32 	%r321, %r5, %r17;
	setp.lt.s32 	%p80, %r321, %r191;
	and.pred  	%p81, %p79, %p80;
	@%p81 bra 	$L__BB0_80;
	mad.lo.s32 	%r322, %r17, 80, %r23;
	st.shared.u16 	[%r322], %rs2;
	bra.uni 	$L__BB0_81;
$L__BB0_80:
	mad.lo.s32 	%r323, %r17, 80, %r23;
	mad.lo.s32 	%r324, %r17, %r192, %r652;
	mul.wide.u32 	%rd72, %r324, 2;
	add.s64 	%rd73, %rd3, %rd72;
	ld.global.nc.u16 	%rs29, [%rd73];
	st.shared.u16 	[%r323], %rs29;
$L__BB0_81:
	setp.lt.s32 	%p82, %r652, %r192;
	add.s32 	%r325, %r5, %r18;
	setp.lt.s32 	%p83, %r325, %r191;
	and.pred  	%p84, %p82, %p83;
	@%p84 bra 	$L__BB0_83;
	mad.lo.s32 	%r326, %r18, 80, %r23;
	st.shared.u16 	[%r326], %rs2;
	bra.uni 	$L__BB0_84;
$L__BB0_83:
	mad.lo.s32 	%r327, %r18, 80, %r23;
	mad.lo.s32 	%r328, %r18, %r192, %r652;
	mul.wide.u32 	%rd74, %r328, 2;
	add.s64 	%rd75, %rd3, %rd74;
	ld.global.nc.u16 	%rs30, [%rd75];
	st.shared.u16 	[%r327], %rs30;
$L__BB0_84:
	setp.lt.s32 	%p85, %r652, %r192;
	add.s32 	%r329, %r5, %r19;
	setp.lt.s32 	%p86, %r329, %r191;
	and.pred  	%p87, %p85, %p86;
	@%p87 bra 	$L__BB0_86;
	mad.lo.s32 	%r330, %r19, 80, %r23;
	st.shared.u16 	[%r330], %rs2;
	bra.uni 	$L__BB0_87;
$L__BB0_86:
	mad.lo.s32 	%r331, %r19, 80, %r23;
	mad.lo.s32 	%r332, %r19, %r192, %r652;
	mul.wide.u32 	%rd76, %r332, 2;
	add.s64 	%rd77, %rd3, %rd76;
	ld.global.nc.u16 	%rs31, [%rd77];
	st.shared.u16 	[%r331], %rs31;
$L__BB0_87:
	setp.lt.s32 	%p88, %r652, %r192;
	add.s32 	%r333, %r5, %r20;
	setp.lt.s32 	%p89, %r333, %r191;
	and.pred  	%p90, %p88, %p89;
	@%p90 bra 	$L__BB0_89;
	mad.lo.s32 	%r334, %r20, 80, %r23;
	st.shared.u16 	[%r334], %rs2;
	bra.uni 	$L__BB0_90;
$L__BB0_89:
	mad.lo.s32 	%r335, %r20, 80, %r23;
	mad.lo.s32 	%r336, %r20, %r192, %r652;
	mul.wide.u32 	%rd78, %r336, 2;
	add.s64 	%rd79, %rd3, %rd78;
	ld.global.nc.u16 	%rs32, [%rd79];
	st.shared.u16 	[%r335], %rs32;
$L__BB0_90:
	setp.lt.s32 	%p91, %r652, %r192;
	add.s32 	%r337, %r5, %r21;
	setp.lt.s32 	%p92, %r337, %r191;
	and.pred  	%p93, %p91, %p92;
	@%p93 bra 	$L__BB0_92;
	mad.lo.s32 	%r338, %r21, 80, %r23;
	st.shared.u16 	[%r338], %rs2;
	bra.uni 	$L__BB0_93;
$L__BB0_92:
	mad.lo.s32 	%r339, %r21, 80, %r23;
	mad.lo.s32 	%r340, %r21, %r192, %r652;
	mul.wide.u32 	%rd80, %r340, 2;
	add.s64 	%rd81, %rd3, %rd80;
	ld.global.nc.u16 	%rs33, [%rd81];
	st.shared.u16 	[%r339], %rs33;
$L__BB0_93:
	setp.lt.s32 	%p94, %r652, %r192;
	add.s32 	%r341, %r5, %r22;
	setp.lt.s32 	%p95, %r341, %r191;
	and.pred  	%p96, %p94, %p95;
	@%p96 bra 	$L__BB0_95;
	mad.lo.s32 	%r342, %r22, 80, %r23;
	st.shared.u16 	[%r342], %rs2;
	bra.uni 	$L__BB0_96;
$L__BB0_95:
	mad.lo.s32 	%r343, %r22, 80, %r23;
	mad.lo.s32 	%r344, %r22, %r192, %r652;
	mul.wide.u32 	%rd82, %r344, 2;
	add.s64 	%rd83, %rd3, %rd82;
	ld.global.nc.u16 	%rs34, [%rd83];
	st.shared.u16 	[%r343], %rs34;
$L__BB0_96:
	bar.sync 	0;
	add.s32 	%r345, %r192, 31;
	shr.s32 	%r346, %r345, 31;
	shr.u32 	%r347, %r346, 27;
	add.s32 	%r348, %r345, %r347;
	shr.s32 	%r24, %r348, 5;
	setp.lt.s32 	%p97, %r192, 1;
	mov.u32 	%r688, %r687;
	mov.u32 	%r689, %r687;
	mov.u32 	%r690, %r687;
	mov.u32 	%r691, %r687;
	mov.u32 	%r692, %r687;
	mov.u32 	%r693, %r687;
	mov.u32 	%r694, %r687;
	mov.u32 	%r695, %r687;
	mov.u32 	%r696, %r687;
	mov.u32 	%r697, %r687;
	mov.u32 	%r698, %r687;
	mov.u32 	%r699, %r687;
	mov.u32 	%r700, %r687;
	mov.u32 	%r701, %r687;
	mov.u32 	%r702, %r687;
	mov.u32 	%r703, %r687;
	mov.u32 	%r704, %r687;
	mov.u32 	%r705, %r687;
	mov.u32 	%r706, %r687;
	mov.u32 	%r707, %r687;
	mov.u32 	%r708, %r687;
	mov.u32 	%r709, %r687;
	mov.u32 	%r710, %r687;
	mov.u32 	%r711, %r687;
	mov.u32 	%r712, %r687;
	mov.u32 	%r713, %r687;
	mov.u32 	%r714, %r687;
	mov.u32 	%r715, %r687;
	mov.u32 	%r716, %r687;
	mov.u32 	%r717, %r687;
	mov.u32 	%r718, %r687;
	@%p97 bra 	$L__BB0_196;
	max.s32 	%r350, %r24, 1;
	mad.lo.s32 	%r351, %r2, %r192, %r652;
	add.s32 	%r651, %r351, 32;
	mad.lo.s32 	%r352, %r8, %r192, %r652;
	add.s32 	%r650, %r352, 32;
	mad.lo.s32 	%r353, %r9, %r192, %r652;
	add.s32 	%r649, %r353, 32;
	mad.lo.s32 	%r354, %r10, %r192, %r652;
	add.s32 	%r648, %r354, 32;
	mad.lo.s32 	%r355, %r11, %r192, %r652;
	add.s32 	%r647, %r355, 32;
	mad.lo.s32 	%r356, %r12, %r192, %r652;
	add.s32 	%r646, %r356, 32;
	mad.lo.s32 	%r357, %r13, %r192, %r652;
	add.s32 	%r645, %r357, 32;
	mad.lo.s32 	%r358, %r14, %r192, %r652;
	add.s32 	%r644, %r358, 32;
	mad.lo.s32 	%r359, %r15, %r192, %r652;
	add.s32 	%r643, %r359, 32;
	mad.lo.s32 	%r360, %r16, %r192, %r652;
	add.s32 	%r642, %r360, 32;
	mad.lo.s32 	%r361, %r17, %r192, %r652;
	add.s32 	%r641, %r361, 32;
	mad.lo.s32 	%r362, %r18, %r192, %r652;
	add.s32 	%r640, %r362, 32;
	mad.lo.s32 	%r363, %r19, %r192, %r652;
	add.s32 	%r639, %r363, 32;
	mad.lo.s32 	%r364, %r20, %r192, %r652;
	add.s32 	%r638, %r364, 32;
	mad.lo.s32 	%r365, %r21, %r192, %r652;
	add.s32 	%r637, %r365, 32;
	mad.lo.s32 	%r366, %r22, %r192, %r652;
	add.s32 	%r636, %r366, 32;
	neg.s32 	%r635, %r350;
	mov.b32 	%r685, 0;
	mov.u32 	%r688, %r687;
	mov.u32 	%r689, %r687;
	mov.u32 	%r690, %r687;
	mov.u32 	%r691, %r687;
	mov.u32 	%r692, %r687;
	mov.u32 	%r693, %r687;
	mov.u32 	%r694, %r687;
	mov.u32 	%r695, %r687;
	mov.u32 	%r696, %r687;
	mov.u32 	%r697, %r687;
	mov.u32 	%r698, %r687;
	mov.u32 	%r699, %r687;
	mov.u32 	%r700, %r687;
	mov.u32 	%r701, %r687;
	mov.u32 	%r702, %r687;
	mov.u32 	%r703, %r687;
	mov.u32 	%r704, %r687;
	mov.u32 	%r705, %r687;
	mov.u32 	%r706, %r687;
	mov.u32 	%r707, %r687;
	mov.u32 	%r708, %r687;
	mov.u32 	%r709, %r687;
	mov.u32 	%r710, %r687;
	mov.u32 	%r711, %r687;
	mov.u32 	%r712, %r687;
	mov.u32 	%r713, %r687;
	mov.u32 	%r714, %r687;
	mov.u32 	%r715, %r687;
	mov.u32 	%r716, %r687;
	mov.u32 	%r717, %r687;
	mov.u32 	%r718, %r687;
	mov.u32 	%r686, %r685;
$L__BB0_98:
	mov.u32 	%r93, %r686;
	mul.wide.s32 	%rd4, %r651, 2;
	mul.wide.s32 	%rd5, %r650, 2;
	mul.wide.s32 	%rd6, %r649, 2;
	add.s32 	%r685, %r685, 1;
	setp.ge.s32 	%p98, %r685, %r24;
	@%p98 bra 	$L__BB0_195;
	add.s32 	%r367, %r4, %r2;
	setp.ge.s32 	%p99, %r367, %r190;
	add.s32 	%r95, %r652, 32;
	setp.ge.s32 	%p100, %r95, %r192;
	xor.b32  	%r368, %r93, 1;
	mov.u32 	%r369, %tid.x;
	shl.b32 	%r370, %r369, 1;
	and.b32  	%r371, %r370, 62;
	mov.u32 	%r372, _ZZ18fp16_matmul_kernelILi128ELi128ELi32EEvPK6__halfS2_PS0_iiiE6x_smem;
	add.s32 	%r373, %r372, %r371;
	mad.lo.s32 	%r96, %r368, 10240, %r373;
	or.pred  	%p101, %p99, %p100;
	@%p101 bra 	$L__BB0_101;
	mad.lo.s32 	%r375, %r2, 80, %r96;
	add.s64 	%rd84, %rd2, %rd4;
	ld.global.nc.u16 	%rs35, [%rd84];
	st.shared.u16 	[%r375], %rs35;
	bra.uni 	$L__BB0_102;
$L__BB0_101:
	mad.lo.s32 	%r374, %r2, 80, %r96;
	st.shared.u16 	[%r374], %rs2;
$L__BB0_102:
	setp.lt.s32 	%p102, %r95, %r192;
	add.s32 	%r376, %r4, %r8;
	setp.lt.s32 	%p103, %r376, %r190;
	and.pred  	%p104, %p103, %p102;
	@%p104 bra 	$L__BB0_104;
	mad.lo.s32 	%r377, %r8, 80, %r96;
	st.shared.u16 	[%r377], %rs2;
	bra.uni 	$L__BB0_105;
$L__BB0_104:
	mad.lo.s32 	%r378, %r8, 80, %r96;
	add.s64 	%rd85, %rd2, %rd5;
	ld.global.nc.u16 	%rs36, [%rd85];
	st.shared.u16 	[%r378], %rs36;
$L__BB0_105:
	setp.lt.s32 	%p105, %r95, %r192;
	add.s32 	%r379, %r4, %r9;
	setp.lt.s32 	%p106, %r379, %r190;
	and.pred  	%p107, %p106, %p105;
	@%p107 bra 	$L__BB0_107;
	mad.lo.s32 	%r380, %r9, 80, %r96;
	st.shared.u16 	[%r380], %rs2;
	bra.uni 	$L__BB0_108;
$L__BB0_107:
	mad.lo.s32 	%r381, %r9, 80, %r96;
	add.s64 	%rd86, %rd2, %rd6;
	ld.global.nc.u16 	%rs37, [%rd86];
	st.shared.u16 	[%r381], %rs37;
$L__BB0_108:
	setp.lt.s32 	%p108, %r95, %r192;
	add.s32 	%r382, %r4, %r10;
	setp.lt.s32 	%p109, %r382, %r190;
	and.pred  	%p110, %p109, %p108;
	@%p110 bra 	$L__BB0_110;
	mad.lo.s32 	%r383, %r10, 80, %r96;
	st.shared.u16 	[%r383], %rs2;
	bra.uni 	$L__BB0_111;
$L__BB0_110:
	mad.lo.s32 	%r384, %r10, 80, %r96;
	mul.wide.s32 	%rd87, %r648, 2;
	add.s64 	%rd88, %rd2, %rd87;
	ld.global.nc.u16 	%rs38, [%rd88];
	st.shared.u16 	[%r384], %rs38;
$L__BB0_111:
	setp.lt.s32 	%p111, %r95, %r192;
	add.s32 	%r385, %r4, %r11;
	setp.lt.s32 	%p112, %r385, %r190;
	and.pred  	%p113, %p112, %p111;
	@%p113 bra 	$L__BB0_113;
	mad.lo.s32 	%r386, %r11, 80, %r96;
	st.shared.u16 	[%r386], %rs2;
	bra.uni 	$L__BB0_114;
$L__BB0_113:
	mad.lo.s32 	%r387, %r11, 80, %r96;
	mul.wide.s32 	%rd89, %r647, 2;
	add.s64 	%rd90, %rd2, %rd89;
	ld.global.nc.u16 	%rs39, [%rd90];
	st.shared.u16 	[%r387], %rs39;
$L__BB0_114:
	setp.lt.s32 	%p114, %r95, %r192;
	add.s32 	%r388, %r4, %r12;
	setp.lt.s32 	%p115, %r388, %r190;
	and.pred  	%p116, %p115, %p114;
	@%p116 bra 	$L__BB0_116;
	mad.lo.s32 	%r389, %r12, 80, %r96;
	st.shared.u16 	[%r389], %rs2;
	bra.uni 	$L__BB0_117;
$L__BB0_116:
	mad.lo.s32 	%r390, %r12, 80, %r96;
	mul.wide.s32 	%rd91, %r646, 2;
	add.s64 	%rd92, %rd2, %rd91;
	ld.global.nc.u16 	%rs40, [%rd92];
	st.shared.u16 	[%r390], %rs40;
$L__BB0_117:
	setp.lt.s32 	%p117, %r95, %r192;
	add.s32 	%r391, %r4, %r13;
	setp.lt.s32 	%p118, %r391, %r190;
	and.pred  	%p119, %p118, %p117;
	@%p119 bra 	$L__BB0_119;
	mad.lo.s32 	%r392, %r13, 80, %r96;
	st.shared.u16 	[%r392], %rs2;
	bra.uni 	$L__BB0_120;
$L__BB0_119:
	mad.lo.s32 	%r393, %r13, 80, %r96;
	mul.wide.s32 	%rd93, %r645, 2;
	add.s64 	%rd94, %rd2, %rd93;
	ld.global.nc.u16 	%rs41, [%rd94];
	st.shared.u16 	[%r393], %rs41;
$L__BB0_120:
	setp.lt.s32 	%p120, %r95, %r192;
	add.s32 	%r394, %r4, %r14;
	setp.lt.s32 	%p121, %r394, %r190;
	and.pred  	%p122, %p121, %p120;
	@%p122 bra 	$L__BB0_122;
	mad.lo.s32 	%r395, %r14, 80, %r96;
	st.shared.u16 	[%r395], %rs2;
	bra.uni 	$L__BB0_123;
$L__BB0_122:
	mad.lo.s32 	%r396, %r14, 80, %r96;
	mul.wide.s32 	%rd95, %r644, 2;
	add.s64 	%rd96, %rd2, %rd95;
	ld.global.nc.u16 	%rs42, [%rd96];
	st.shared.u16 	[%r396], %rs42;
$L__BB0_123:
	setp.lt.s32 	%p123, %r95, %r192;
	add.s32 	%r397, %r4, %r15;
	setp.lt.s32 	%p124, %r397, %r190;
	and.pred  	%p125, %p124, %p123;
	@%p125 bra 	$L__BB0_125;
	mad.lo.s32 	%r398, %r15, 80, %r96;
	st.shared.u16 	[%r398], %rs2;
	bra.uni 	$L__BB0_126;
$L__BB0_125:
	mad.lo.s32 	%r399, %r15, 80, %r96;
	mul.wide.s32 	%rd97, %r643, 2;
	add.s64 	%rd98, %rd2, %rd97;
	ld.global.nc.u16 	%rs43, [%rd98];
	st.shared.u16 	[%r399], %rs43;
$L__BB0_126:
	setp.lt.s32 	%p126, %r95, %r192;
	add.s32 	%r400, %r4, %r16;
	setp.lt.s32 	%p127, %r400, %r190;
	and.pred  	%p128, %p127, %p126;
	@%p128 bra 	$L__BB0_128;
	mad.lo.s32 	%r401, %r16, 80, %r96;
	st.shared.u16 	[%r401], %rs2;
	bra.uni 	$L__BB0_129;
$L__BB0_128:
	mad.lo.s32 	%r402, %r16, 80, %r96;
	mul.wide.s32 	%rd99, %r642, 2;
	add.s64 	%rd100, %rd2, %rd99;
	ld.global.nc.u16 	%rs44, [%rd100];
	st.shared.u16 	[%r402], %rs44;
$L__BB0_129:
	setp.lt.s32 	%p129, %r95, %r192;
	add.s32 	%r403, %r4, %r17;
	setp.lt.s32 	%p130, %r403, %r190;
	and.pred  	%p131, %p130, %p129;
	@%p131 bra 	$L__BB0_131;
	mad.lo.s32 	%r404, %r17, 80, %r96;
	st.shared.u16 	[%r404], %rs2;
	bra.uni 	$L__BB0_132;
$L__BB0_131:
	mad.lo.s32 	%r405, %r17, 80, %r96;
	mul.wide.s32 	%rd101, %r641, 2;
	add.s64 	%rd102, %rd2, %rd101;
	ld.global.nc.u16 	%rs45, [%rd102];
	st.shared.u16 	[%r405], %rs45;
$L__BB0_132:
	setp.lt.s32 	%p132, %r95, %r192;
	add.s32 	%r406, %r4, %r18;
	setp.lt.s32 	%p133, %r406, %r190;
	and.pred  	%p134, %p133, %p132;
	@%p134 bra 	$L__BB0_134;
	mad.lo.s32 	%r407, %r18, 80, %r96;
	st.shared.u16 	[%r407], %rs2;
	bra.uni 	$L__BB0_135;
$L__BB0_134:
	mad.lo.s32 	%r408, %r18, 80, %r96;
	mul.wide.s32 	%rd103, %r640, 2;
	add.s64 	%rd104, %rd2, %rd103;
	ld.global.nc.u16 	%rs46, [%rd104];
	st.shared.u16 	[%r408], %rs46;
$L__BB0_135:
	setp.lt.s32 	%p135, %r95, %r192;
	add.s32 	%r409, %r4, %r19;
	setp.lt.s32 	%p136, %r409, %r190;
	and.pred  	%p137, %p136, %p135;
	@%p137 bra 	$L__BB0_137;
	mad.lo.s32 	%r410, %r19, 80, %r96;
	st.shared.u16 	[%r410], %rs2;
	bra.uni 	$L__BB0_138;
$L__BB0_137:
	mad.lo.s32 	%r411, %r19, 80, %r96;
	mul.wide.s32 	%rd105, %r639, 2;
	add.s64 	%rd106, %rd2, %rd105;
	ld.global.nc.u16 	%rs47, [%rd106];
	st.shared.u16 	[%r411], %rs47;
$L__BB0_138:
	setp.lt.s32 	%p138, %r95, %r192;
	add.s32 	%r412, %r4, %r20;
	setp.lt.s32 	%p139, %r412, %r190;
	and.pred  	%p140, %p139, %p138;
	@%p140 bra 	$L__BB0_140;
	mad.lo.s32 	%r413, %r20, 80, %r96;
	st.shared.u16 	[%r413], %rs2;
	bra.uni 	$L__BB0_141;
$L__BB0_140:
	mad.lo.s32 	%r414, %r20, 80, %r96;
	mul.wide.s32 	%rd107, %r638, 2;
	add.s64 	%rd108, %rd2, %rd107;
	ld.global.nc.u16 	%rs48, [%rd108];
	st.shared.u16 	[%r414], %rs48;
$L__BB0_141:
	setp.lt.s32 	%p141, %r95, %r192;
	add.s32 	%r415, %r4, %r21;
	setp.lt.s32 	%p142, %r415, %r190;
	and.pred  	%p143, %p142, %p141;
	@%p143 bra 	$L__BB0_143;
	mad.lo.s32 	%r416, %r21, 80, %r96;
	st.shared.u16 	[%r416], %rs2;
	bra.uni 	$L__BB0_144;
$L__BB0_143:
	mad.lo.s32 	%r417, %r21, 80, %r96;
	mul.wide.s32 	%rd109, %r637, 2;
	add.s64 	%rd110, %rd2, %rd109;
	ld.global.nc.u16 	%rs49, [%rd110];
	st.shared.u16 	[%r417], %rs49;
$L__BB0_144:
	setp.lt.s32 	%p144, %r95, %r192;
	add.s32 	%r418, %r4, %r22;
	setp.lt.s32 	%p145, %r418, %r190;
	and.pred  	%p146, %p145, %p144;
	@%p146 bra 	$L__BB0_146;
	mad.lo.s32 	%r419, %r22, 80, %r96;
	st.shared.u16 	[%r419], %rs2;
	bra.uni 	$L__BB0_147;
$L__BB0_146:
	mad.lo.s32 	%r420, %r22, 80, %r96;
	mul.wide.s32 	%rd111, %r636, 2;
	add.s64 	%rd112, %rd2, %rd111;
	ld.global.nc.u16 	%rs50, [%rd112];
	st.shared.u16 	[%r420], %rs50;
$L__BB0_147:
	setp.ge.s32 	%p147, %r95, %r192;
	add.s32 	%r421, %r5, %r2;
	setp.ge.s32 	%p148, %r421, %r191;
	mov.u32 	%r426, _ZZ18fp16_matmul_kernelILi128ELi128ELi32EEvPK6__halfS2_PS0_iiiE6w_smem;
	add.s32 	%r427, %r426, %r371;
	mad.lo.s32 	%r97, %r368, 10240, %r427;
	or.pred  	%p149, %p148, %p147;
	@%p149 bra 	$L__BB0_149;
	mad.lo.s32 	%r429, %r2, 80, %r97;
	add.s64 	%rd113, %rd3, %rd4;
	ld.global.nc.u16 	%rs51, [%rd113];
	st.shared.u16 	[%r429], %rs51;
	bra.uni 	$L__BB0_150;
$L__BB0_149:
	mad.lo.s32 	%r428, %r2, 80, %r97;
	st.shared.u16 	[%r428], %rs2;
$L__BB0_150:
	setp.lt.s32 	%p150, %r95, %r192;
	add.s32 	%r430, %r5, %r8;
	setp.lt.s32 	%p151, %r430, %r191;
	and.pred  	%p152, %p151, %p150;
	@%p152 bra 	$L__BB0_152;
	mad.lo.s32 	%r431, %r8, 80, %r97;
	st.shared.u16 	[%r431], %rs2;
	bra.uni 	$L__BB0_153;
$L__BB0_152:
	mad.lo.s32 	%r432, %r8, 80, %r97;
	add.s64 	%rd114, %rd3, %rd5;
	ld.global.nc.u16 	%rs52, [%rd114];
	st.shared.u16 	[%r432], %rs52;
$L__BB0_153:
	setp.lt.s32 	%p153, %r95, %r192;
	add.s32 	%r433, %r5, %r9;
	setp.lt.s32 	%p154, %r433, %r191;
	and.pred  	%p155, %p154, %p153;
	@%p155 bra 	$L__BB0_155;
	mad.lo.s32 	%r434, %r9, 80, %r97;
	st.shared.u16 	[%r434], %rs2;
	bra.uni 	$L__BB0_156;
$L__BB0_155:
	mad.lo.s32 	%r435, %r9, 80, %r97;
	add.s64 	%rd115, %rd3, %rd6;
	ld.global.nc.u16 	%rs53, [%rd115];
	st.shared.u16 	[%r435], %rs53;
$L__BB0_156:
	setp.lt.s32 	%p156, %r95, %r192;
	add.s32 	%r436, %r5, %r10;
	setp.lt.s32 	%p157, %r436, %r191;
	and.pred  	%p158, %p157, %p156;
	@%p158 bra 	$L__BB0_158;
	mad.lo.s32 	%r437, %r10, 80, %r97;
	st.shared.u16 	[%r437], %rs2;
	bra.uni 	$L__BB0_159;
$L__BB0_158:
	mad.lo.s32 	%r438, %r10, 80, %r97;
	mul.wide.s32 	%rd116, %r648, 2;
	add.s64 	%rd117, %rd3, %rd116;
	ld.global.nc.u16 	%rs54, [%rd117];
	st.shared.u16 	[%r438], %rs54;
$L__BB0_159:
	setp.lt.s32 	%p159, %r95, %r192;
	add.s32 	%r439, %r5, %r11;
	setp.lt.s32 	%p160, %r439, %r191;
	and.pred  	%p161, %p160, %p159;
	@%p161 bra 	$L__BB0_161;
	mad.lo.s32 	%r440, %r11, 80, %r97;
	st.shared.u16 	[%r440], %rs2;
	bra.uni 	$L__BB0_162;
$L__BB0_161:
	mad.lo.s32 	%r441, %r11, 80, %r97;
	mul.wide.s32 	%rd118, %r647, 2;
	add.s64 	%rd119, %rd3, %rd118;
	ld.global.nc.u16 	%rs55, [%rd119];
	st.shared.u16 	[%r441], %rs55;
$L__BB0_162:
	setp.lt.s32 	%p162, %r95, %r192;
	add.s32 	%r442, %r5, %r12;
	setp.lt.s32 	%p163, %r442, %r191;
	and.pred  	%p164, %p163, %p162;
	@%p164 bra 	$L__BB0_164;
	mad.lo.s32 	%r443, %r12, 80, %r97;
	st.shared.u16 	[%r443], %rs2;
	bra.uni 	$L__BB0_165;
$L__BB0_164:
	mad.lo.s32 	%r444, %r12, 80, %r97;
	mul.wide.s32 	%rd120, %r646, 2;
	add.s64 	%rd121, %rd3, %rd120;
	ld.global.nc.u16 	%rs56, [%rd121];
	st.shared.u16 	[%r444], %rs56;
$L__BB0_165:
	setp.lt.s32 	%p165, %r95, %r192;
	add.s32 	%r445, %r5, %r13;
	setp.lt.s32 	%p166, %r445, %r191;
	and.pred  	%p167, %p166, %p165;
	@%p167 bra 	$L__BB0_167;
	mad.lo.s32 	%r446, %r13, 80, %r97;
	st.shared.u16 	[%r446], %rs2;
	bra.uni 	$L__BB0_168;
$L__BB0_167:
	mad.lo.s32 	%r447, %r13, 80, %r97;
	mul.wide.s32 	%rd122, %r645, 2;
	add.s64 	%rd123, %rd3, %rd122;
	ld.global.nc.u16 	%rs57, [%rd123];
	st.shared.u16 	[%r447], %rs57;
$L__BB0_168:
	setp.lt.s32 	%p168, %r95, %r192;
	add.s32 	%r448, %r5, %r14;
	setp.lt.s32 	%p169, %r448, %r191;
	and.pred  	%p170, %p169, %p168;
	@%p170 bra 	$L__BB0_170;
	mad.lo.s32 	%r449, %r14, 80, %r97;
	st.shared.u16 	[%r449], %rs2;
	bra.uni 	$L__BB0_171;
$L__BB0_170:
	mad.lo.s32 	%r450, %r14, 80, %r97;
	mul.wide.s32 	%rd124, %r644, 2;
	add.s64 	%rd125, %rd3, %rd124;
	ld.global.nc.u16 	%rs58, [%rd125];
	st.shared.u16 	[%r450], %rs58;
$L__BB0_171:
	setp.lt.s32 	%p171, %r95, %r192;
	add.s32 	%r451, %r5, %r15;
	setp.lt.s32 	%p172, %r451, %r191;
	and.pred  	%p173, %p172, %p171;
	@%p173 bra 	$L__BB0_173;
	mad.lo.s32 	%r452, %r15, 80, %r97;
	st.shared.u16 	[%r452], %rs2;
	bra.uni 	$L__BB0_174;
$L__BB0_173:
	mad.lo.s32 	%r453, %r15, 80, %r97;
	mul.wide.s32 	%rd126, %r643, 2;
	add.s64 	%rd127, %rd3, %rd126;
	ld.global.nc.u16 	%rs59, [%rd127];
	st.shared.u16 	[%r453], %rs59;
$L__BB0_174:
	setp.lt.s32 	%p174, %r95, %r192;
	add.s32 	%r454, %r5, %r16;
	setp.lt.s32 	%p175, %r454, %r191;
	and.pred  	%p176, %p175, %p174;
	@%p176 bra 	$L__BB0_176;
	mad.lo.s32 	%r455, %r16, 80, %r97;
	st.shared.u16 	[%r455], %rs2;
	bra.uni 	$L__BB0_177;
$L__BB0_176:
	mad.lo.s32 	%r456, %r16, 80, %r97;
	mul.wide.s32 	%rd128, %r642, 2;
	add.s64 	%rd129, %rd3, %rd128;
	ld.global.nc.u16 	%rs60, [%rd129];
	st.shared.u16 	[%r456], %rs60;
$L__BB0_177:
	setp.lt.s32 	%p177, %r95, %r192;
	add.s32 	%r457, %r5, %r17;
	setp.lt.s32 	%p178, %r457, %r191;
	and.pred  	%p179, %p178, %p177;
	@%p179 bra 	$L__BB0_179;
	mad.lo.s32 	%r458, %r17, 80, %r97;
	st.shared.u16 	[%r458], %rs2;
	bra.uni 	$L__BB0_180;
$L__BB0_179:
	mad.lo.s32 	%r459, %r17, 80, %r97;
	mul.wide.s32 	%rd130, %r641, 2;
	add.s64 	%rd131, %rd3, %rd130;
	ld.global.nc.u16 	%rs61, [%rd131];
	st.shared.u16 	[%r459], %rs61;
$L__BB0_180:
	setp.lt.s32 	%p180, %r95, %r192;
	add.s32 	%r460, %r5, %r18;
	setp.lt.s32 	%p181, %r460, %r191;
	and.pred  	%p182, %p181, %p180;
	@%p182 bra 	$L__BB0_182;
	mad.lo.s32 	%r461, %r18, 80, %r97;
	st.shared.u16 	[%r461], %rs2;
	bra.uni 	$L__BB0_183;
$L__BB0_182:
	mad.lo.s32 	%r462, %r18, 80, %r97;
	mul.wide.s32 	%rd132, %r640, 2;
	add.s64 	%rd133, %rd3, %rd132;
	ld.global.nc.u16 	%rs62, [%rd133];
	st.shared.u16 	[%r462], %rs62;
$L__BB0_183:
	setp.lt.s32 	%p183, %r95, %r192;
	add.s32 	%r463, %r5, %r19;
	setp.lt.s32 	%p184, %r463, %r191;
	and.pred  	%p185, %p184, %p183;
	@%p185 bra 	$L__BB0_185;
	mad.lo.s32 	%r464, %r19, 80, %r97;
	st.shared.u16 	[%r464], %rs2;
	bra.uni 	$L__BB0_186;
$L__BB0_185:
	mad.lo.s32 	%r465, %r19, 80, %r97;
	mul.wide.s32 	%rd134, %r639, 2;
	add.s64 	%rd135, %rd3, %rd134;
	ld.global.nc.u16 	%rs63, [%rd135];
	st.shared.u16 	[%r465], %rs63;
$L__BB0_186:
	setp.lt.s32 	%p186, %r95, %r192;
	add.s32 	%r466, %r5, %r20;
	setp.lt.s32 	%p187, %r466, %r191;
	and.pred  	%p188, %p187, %p186;
	@%p188 bra 	$L__BB0_188;
	mad.lo.s32 	%r467, %r20, 80, %r97;
	st.shared.u16 	[%r467], %rs2;
	bra.uni 	$L__BB0_189;
$L__BB0_188:
	mad.lo.s32 	%r468, %r20, 80, %r97;
	mul.wide.s32 	%rd136, %r638, 2;
	add.s64 	%rd137, %rd3, %rd136;
	ld.global.nc.u16 	%rs64, [%rd137];
	st.shared.u16 	[%r468], %rs64;
$L__BB0_189:
	setp.lt.s32 	%p189, %r95, %r192;
	add.s32 	%r469, %r5, %r21;
	setp.lt.s32 	%p190, %r469, %r191;
	and.pred  	%p191, %p190, %p189;
	@%p191 bra 	$L__BB0_191;
	mad.lo.s32 	%r470, %r21, 80, %r97;
	st.shared.u16 	[%r470], %rs2;
	bra.uni 	$L__BB0_192;
$L__BB0_191:
	mad.lo.s32 	%r471, %r21, 80, %r97;
	mul.wide.s32 	%rd138, %r637, 2;
	add.s64 	%rd139, %rd3, %rd138;
	ld.global.nc.u16 	%rs65, [%rd139];
	st.shared.u16 	[%r471], %rs65;
$L__BB0_192:
	setp.lt.s32 	%p192, %r95, %r192;
	add.s32 	%r472, %r5, %r22;
	setp.lt.s32 	%p193, %r472, %r191;
	and.pred  	%p194, %p193, %p192;
	@%p194 bra 	$L__BB0_194;
	mad.lo.s32 	%r473, %r22, 80, %r97;
	st.shared.u16 	[%r473], %rs2;
	bra.uni 	$L__BB0_195;
$L__BB0_194:
	mad.lo.s32 	%r474, %r22, 80, %r97;
	mul.wide.s32 	%rd140, %r636, 2;
	add.s64 	%rd141, %rd3, %rd140;
	ld.global.nc.u16 	%rs66, [%rd141];
	st.shared.u16 	[%r474], %rs66;
$L__BB0_195:
	xor.b32  	%r686, %r93, 1;
	mul.lo.s32 	%r475, %r93, 10240;
	mov.u32 	%r476, _ZZ18fp16_matmul_kernelILi128ELi128ELi32EEvPK6__halfS2_PS0_iiiE6x_smem;
	add.s32 	%r477, %r476, %r475;
	mov.u32 	%r478, _ZZ18fp16_matmul_kernelILi128ELi128ELi32EEvPK6__halfS2_PS0_iiiE6w_smem;
	add.s32 	%r479, %r478, %r475;
	mov.u32 	%r480, %tid.x;
	shr.u32 	%r481, %r480, 7;
	mad.lo.s32 	%r482, %r481, 5120, %r477;
	mov.b32 	%r483, 40;
	wmma.load.a.sync.aligned.row.m16n16k16.shared.f16 	{%r484, %r485, %r486, %r487, %r488, %r489, %r490, %r491}, [%r482], %r483;
	add.s32 	%r492, %r482, 1280;
	wmma.load.a.sync.aligned.row.m16n16k16.shared.f16 	{%r493, %r494, %r495, %r496, %r497, %r498, %r499, %r500}, [%r492], %r483;
	add.s32 	%r501, %r482, 2560;
	wmma.load.a.sync.aligned.row.m16n16k16.shared.f16 	{%r502, %r503, %r504, %r505, %r506, %r507, %r508, %r509}, [%r501], %r483;
	add.s32 	%r510, %r482, 3840;
	wmma.load.a.sync.aligned.row.m16n16k16.shared.f16 	{%r511, %r512, %r513, %r514, %r515, %r516, %r517, %r518}, [%r510], %r483;
	and.b32  	%r519, %r2, 3;
	mad.lo.s32 	%r520, %r519, 2560, %r479;
	wmma.load.b.sync.aligned.col.m16n16k16.shared.f16 	{%r521, %r522, %r523, %r524, %r525, %r526, %r527, %r528}, [%r520], %r483;
	add.s32 	%r529, %r520, 1280;
	wmma.load.b.sync.aligned.col.m16n16k16.shared.f16 	{%r530, %r531, %r532, %r533, %r534, %r535, %r536, %r537}, [%r529], %r483;
	wmma.mma.sync.aligned.row.col.m16n16k16.f16.f16 {%r538, %r539, %r540, %r541}, {%r484, %r485, %r486, %r487, %r488, %r489, %r490, %r491}, {%r521, %r522, %r523, %r524, %r525, %r526, %r527, %r528}, {%r718, %r717, %r716, %r715};
	wmma.mma.sync.aligned.row.col.m16n16k16.f16.f16 {%r542, %r543, %r544, %r545}, {%r484, %r485, %r486, %r487, %r488, %r489, %r490, %r491}, {%r530, %r531, %r532, %r533, %r534, %r535, %r536, %r537}, {%r714, %r713, %r712, %r711};
	wmma.mma.sync.aligned.row.col.m16n16k16.f16.f16 {%r546, %r547, %r548, %r549}, {%r493, %r494, %r495, %r496, %r497, %r498, %r499, %r500}, {%r521, %r522, %r523, %r524, %r525, %r526, %r527, %r528}, {%r710, %r709, %r708, %r707};
	wmma.mma.sync.aligned.row.col.m16n16k16.f16.f16 {%r550, %r551, %r552, %r553}, {%r493, %r494, %r495, %r496, %r497, %r498, %r499, %r500}, {%r530, %r531, %r532, %r533, %r534, %r535, %r536, %r537}, {%r706, %r705, %r704, %r703};
	wmma.mma.sync.aligned.row.col.m16n16k16.f16.f16 {%r554, %r555, %r556, %r557}, {%r502, %r503, %r504, %r505, %r506, %r507, %r508, %r509}, {%r521, %r522, %r523, %r524, %r525, %r526, %r527, %r528}, {%r702, %r701, %r700, %r699};
	wmma.mma.sync.aligned.row.col.m16n16k16.f16.f16 {%r558, %r559, %r560, %r561}, {%r502, %r503, %r504, %r505, %r506, %r507, %r508, %r509}, {%r530, %r531, %r532, %r533, %r534, %r535, %r536, %r537}, {%r698, %r697, %r696, %r695};
	wmma.mma.sync.aligned.row.col.m16n16k16.f16.f16 {%r562, %r563, %r564, %r565}, {%r511, %r512, %r513, %r514, %r515, %r516, %r517, %r518}, {%r521, %r522, %r523, %r524, %r525, %r526, %r527, %r528}, {%r694, %r693, %r692, %r691};
	wmma.mma.sync.aligned.row.col.m16n16k16.f16.f16 {%r566, %r567, %r568, %r569}, {%r511, %r512, %r513, %r514, %r515, %r516, %r517, %r518}, {%r530, %r531, %r532, %r533, %r534, %r535, %r536, %r537}, {%r690, %r689, %r688, %r687};
	add.s32 	%r570, %r482, 32;
	wmma.load.a.sync.aligned.row.m16n16k16.shared.f16 	{%r571, %r572, %r573, %r574, %r575, %r576, %r577, %r578}, [%r570], %r483;
	add.s32 	%r579, %r482, 1312;
	wmma.load.a.sync.aligned.row.m16n16k16.shared.f16 	{%r580, %r581, %r582, %r583, %r584, %r585, %r586, %r587}, [%r579], %r483;
	add.s32 	%r588, %r482, 2592;
	wmma.load.a.sync.aligned.row.m16n16k16.shared.f16 	{%r589, %r590, %r591, %r592, %r593, %r594, %r595, %r596}, [%r588], %r483;
	add.s32 	%r597, %r482, 3872;
	wmma.load.a.sync.aligned.row.m16n16k16.shared.f16 	{%r598, %r599, %r600, %r601, %r602, %r603, %r604, %r605}, [%r597], %r483;
	add.s32 	%r606, %r520, 32;
	wmma.load.b.sync.aligned.col.m16n16k16.shared.f16 	{%r607, %r608, %r609, %r610, %r611, %r612, %r613, %r614}, [%r606], %r483;
	add.s32 	%r615, %r520, 1312;
	wmma.load.b.sync.aligned.col.m16n16k16.shared.f16 	{%r616, %r617, %r618, %r619, %r620, %r621, %r622, %r623}, [%r615], %r483;
	wmma.mma.sync.aligned.row.col.m16n16k16.f16.f16 {%r718, %r717, %r716, %r715}, {%r571, %r572, %r573, %r574, %r575, %r576, %r577, %r578}, {%r607, %r608, %r609, %r610, %r611, %r612, %r613, %r614}, {%r538, %r539, %r540, %r541};
	wmma.mma.sync.aligned.row.col.m16n16k16.f16.f16 {%r714, %r713, %r712, %r711}, {%r571, %r572, %r573, %r574, %r575, %r576, %r577, %r578}, {%r616, %r617, %r618, %r619, %r620, %r621, %r622, %r623}, {%r542, %r543, %r544, %r545};
	wmma.mma.sync.aligned.row.col.m16n16k16.f16.f16 {%r710, %r709, %r708, %r707}, {%r580, %r581, %r582, %r583, %r584, %r585, %r586, %r587}, {%r607, %r608, %r609, %r610, %r611, %r612, %r613, %r614}, {%r546, %r547, %r548, %r549};
	wmma.mma.sync.aligned.row.col.m16n16k16.f16.f16 {%r706, %r705, %r704, %r703}, {%r580, %r581, %r582, %r583, %r584, %r585, %r586, %r587}, {%r616, %r617, %r618, %r619, %r620, %r621, %r622, %r623}, {%r550, %r551, %r552, %r553};
	wmma.mma.sync.aligned.row.col.m16n16k16.f16.f16 {%r702, %r701, %r700, %r699}, {%r589, %r590, %r591, %r592, %r593, %r594, %r595, %r596}, {%r607, %r608, %r609, %r610, %r611, %r612, %r613, %r614}, {%r554, %r555, %r556, %r557};
	wmma.mma.sync.aligned.row.col.m16n16k16.f16.f16 {%r698, %r697, %r696, %r695}, {%r589, %r590, %r591, %r592, %r593, %r594, %r595, %r596}, {%r616, %r617, %r618, %r619, %r620, %r621, %r622, %r623}, {%r558, %r559, %r560, %r561};
	wmma.mma.sync.aligned.row.col.m16n16k16.f16.f16 {%r694, %r693, %r692, %r691}, {%r598, %r599, %r600, %r601, %r602, %r603, %r604, %r605}, {%r607, %r608, %r609, %r610, %r611, %r612, %r613, %r614}, {%r562, %r563, %r564, %r565};
	wmma.mma.sync.aligned.row.col.m16n16k16.f16.f16 {%r690, %r689, %r688, %r687}, {%r598, %r599, %r600, %r601, %r602, %r603, %r604, %r605}, {%r616, %r617, %r618, %r619, %r620, %r621, %r622, %r623}, {%r566, %r567, %r568, %r569};
	bar.sync 	0;
	add.s32 	%r652, %r652, 32;
	add.s32 	%r651, %r651, 32;
	add.s32 	%r650, %r650, 32;
	add.s32 	%r649, %r649, 32;
	add.s32 	%r648, %r648, 32;
	add.s32 	%r647, %r647, 32;
	add.s32 	%r646, %r646, 32;
	add.s32 	%r645, %r645, 32;
	add.s32 	%r644, %r644, 32;
	add.s32 	%r643, %r643, 32;
	add.s32 	%r642, %r642, 32;
	add.s32 	%r641, %r641, 32;
	add.s32 	%r640, %r640, 32;
	add.s32 	%r639, %r639, 32;
	add.s32 	%r638, %r638, 32;
	add.s32 	%r637, %r637, 32;
	add.s32 	%r636, %r636, 32;
	add.s32 	%r635, %r635, 1;
	setp.ne.s32 	%p195, %r635, 0;
	@%p195 bra 	$L__BB0_98;
$L__BB0_196:
	ld.param.u64 	%rd164, [_Z18fp16_matmul_kernelILi128ELi128ELi32EEvPK6__halfS2_PS0_iii_param_2];
	mul.lo.s32 	%r624, %r191, %r4;
	cvt.s64.s32 	%rd142, %r624;
	cvt.u64.u32 	%rd143, %r5;
	add.s64 	%rd7, %rd142, %rd143;
	mov.u32 	%r625, %tid.x;
	shr.u32 	%r626, %r625, 1;
	and.b32  	%r627, %r626, 64;
	shr.u32 	%r628, %r625, 5;
	shl.b32 	%r630, %r628, 5;
	and.b32  	%r631, %r630, 96;
	add.s32 	%r181, %r4, %r627;
	setp.ge.s32 	%p196, %r181, %r190;
	mul.lo.s32 	%r182, %r627, %r191;
	cvt.s64.s32 	%rd144, %r182;
	add.s64 	%rd145, %rd7, %rd144;
	add.s32 	%r183, %r5, %r631;
	setp.ge.s32 	%p197, %r183, %r191;
	cvt.u64.u32 	%rd8, %r631;
	add.s64 	%rd146, %rd145, %rd8;
	cvta.to.global.u64 	%rd9, %rd164;
	shl.b64 	%rd147, %rd146, 1;
	add.s64 	%rd10, %rd9, %rd147;
	or.pred  	%p198, %p196, %p197;
	@%p198 bra 	$L__BB0_198;
	wmma.store.d.sync.aligned.row.m16n16k16.global.f16 	[%rd10], {%r718, %r717, %r716, %r715}, %r191;
$L__BB0_198:
	setp.ge.s32 	%p199, %r181, %r190;
	add.s32 	%r184, %r183, 16;
	setp.ge.s32 	%p200, %r184, %r191;
	or.pred  	%p201, %p199, %p200;
	@%p201 bra 	$L__BB0_200;
	add.s64 	%rd148, %rd10, 32;
	wmma.store.d.sync.aligned.row.m16n16k16.global.f16 	[%rd148], {%r714, %r713, %r712, %r711}, %r191;
$L__BB0_200:
	setp.ge.s32 	%p202, %r183, %r191;
	add.s32 	%r185, %r181, 16;
	setp.ge.s32 	%p203, %r185, %r190;
	shl.b32 	%r186, %r191, 4;
	add.s32 	%r632, %r182, %r186;
	cvt.s64.s32 	%rd149, %r632;
	add.s64 	%rd150, %rd7, %rd149;
	add.s64 	%rd151, %rd150, %rd8;
	shl.b64 	%rd152, %rd151, 1;
	add.s64 	%rd11, %rd9, %rd152;
	or.pred  	%p204, %p203, %p202;
	@%p204 bra 	$L__BB0_202;
	wmma.store.d.sync.aligned.row.m16n16k16.global.f16 	[%rd11], {%r710, %r709, %r708, %r707}, %r191;
$L__BB0_202:
	setp.ge.s32 	%p205, %r185, %r190;
	setp.ge.s32 	%p206, %r184, %r191;
	or.pred  	%p207, %p205, %p206;
	@%p207 bra 	$L__BB0_204;
	add.s64 	%rd153, %rd11, 32;
	wmma.store.d.sync.aligned.row.m16n16k16.global.f16 	[%rd153], {%r706, %r705, %r704, %r703}, %r191;
$L__BB0_204:
	setp.ge.s32 	%p208, %r183, %r191;
	add.s32 	%r187, %r181, 32;
	setp.ge.s32 	%p209, %r187, %r190;
	shl.b32 	%r633, %r191, 5;
	add.s32 	%r188, %r633, %r182;
	cvt.s64.s32 	%rd154, %r188;
	add.s64 	%rd155, %rd7, %rd154;
	add.s64 	%rd156, %rd155, %rd8;
	shl.b64 	%rd157, %rd156, 1;
	add.s64 	%rd12, %rd9, %rd157;
	or.pred  	%p210, %p209, %p208;
	@%p210 bra 	$L__BB0_206;
	wmma.store.d.sync.aligned.row.m16n16k16.global.f16 	[%rd12], {%r702, %r701, %r700, %r699}, %r191;
$L__BB0_206:
	setp.ge.s32 	%p211, %r187, %r190;
	setp.ge.s32 	%p212, %r184, %r191;
	or.pred  	%p213, %p211, %p212;
	@%p213 bra 	$L__BB0_208;
	add.s64 	%rd158, %rd12, 32;
	wmma.store.d.sync.aligned.row.m16n16k16.global.f16 	[%rd158], {%r698, %r697, %r696, %r695}, %r191;
$L__BB0_208:
	setp.ge.s32 	%p214, %r183, %r191;
	add.s32 	%r189, %r181, 48;
	setp.ge.s32 	%p215, %r189, %r190;
	add.s32 	%r634, %r188, %r186;
	cvt.s64.s32 	%rd159, %r634;
	add.s64 	%rd160, %rd7, %rd159;
	add.s64 	%rd161, %rd160, %rd8;
	shl.b64 	%rd162, %rd161, 1;
	add.s64 	%rd13, %rd9, %rd162;
	or.pred  	%p216, %p215, %p214;
	@%p216 bra 	$L__BB0_210;
	wmma.store.d.sync.aligned.row.m16n16k16.global.f16 	[%rd13], {%r694, %r693, %r692, %r691}, %r191;
$L__BB0_210:
	setp.ge.s32 	%p217, %r189, %r190;
	setp.ge.s32 	%p218, %r184, %r191;
	or.pred  	%p219, %p217, %p218;
	@%p219 bra 	$L__BB0_212;
	add.s64 	%rd163, %rd13, 32;
	wmma.store.d.sync.aligned.row.m16n16k16.global.f16 	[%rd163], {%r690, %r689, %r688, %r687}, %r191;
$L__BB0_212:
	ret;

}
	// .globl	_Z24fp16_matmul_naive_kernelPK6__halfS1_PS_iii
.visible .entry _Z24fp16_matmul_naive_kernelPK6__halfS1_PS_iii(
	.param .u64 .ptr .align 1 _Z24fp16_matmul_naive_kernelPK6__halfS1_PS_iii_param_0,
	.param .u64 .ptr .align 1 _Z24fp16_matmul_naive_kernelPK6__halfS1_PS_iii_param_1,
	.param .u64 .ptr .align 1 _Z24fp16_matmul_naive_kernelPK6__halfS1_PS_iii_param_2,
	.param .u32 _Z24fp16_matmul_naive_kernelPK6__halfS1_PS_iii_param_3,
	.param .u32 _Z24fp16_matmul_naive_kernelPK6__halfS1_PS_iii_param_4,
	.param .u32 _Z24fp16_matmul_naive_kernelPK6__halfS1_PS_iii_param_5
)
{
	.reg .pred 	%p<13>;
	.reg .b16 	%rs<60>;
	.reg .b32 	%r<48>;
	.reg .b32 	%f<113>;
	.reg .b64 	%rd<43>;

	ld.param.u64 	%rd11, [_Z24fp16_matmul_naive_kernelPK6__halfS1_PS_iii_param_0];
	ld.param.u64 	%rd12, [_Z24fp16_matmul_naive_kernelPK6__halfS1_PS_iii_param_1];
	ld.param.u64 	%rd10, [_Z24fp16_matmul_naive_kernelPK6__halfS1_PS_iii_param_2];
	ld.param.u32 	%r27, [_Z24fp16_matmul_naive_kernelPK6__halfS1_PS_iii_param_3];
	ld.param.u32 	%r25, [_Z24fp16_matmul_naive_kernelPK6__halfS1_PS_iii_param_4];
	ld.param.u32 	%r26, [_Z24fp16_matmul_naive_kernelPK6__halfS1_PS_iii_param_5];
	cvta.to.global.u64 	%rd1, %rd12;
	cvta.to.global.u64 	%rd2, %rd11;
	mov.u32 	%r28, %ctaid.y;
	mov.u32 	%r29, %ntid.y;
	mov.u32 	%r30, %tid.y;
	mad.lo.s32 	%r1, %r28, %r29, %r30;
	mov.u32 	%r31, %ctaid.x;
	mov.u32 	%r32, %ntid.x;
	mov.u32 	%r33, %tid.x;
	mad.lo.s32 	%r2, %r31, %r32, %r33;
	setp.ge.s32 	%p1, %r1, %r27;
	setp.ge.s32 	%p2, %r2, %r25;
	or.pred  	%p3, %p1, %p2;
	@%p3 bra 	$L__BB1_15;
	setp.lt.s32 	%p4, %r26, 1;
	mov.f32 	%f112, 0f00000000;
	@%p4 bra 	$L__BB1_14;
	mul.lo.s32 	%r3, %r26, %r1;
	mul.lo.s32 	%r4, %r26, %r2;
	and.b32  	%r5, %r26, 15;
	setp.lt.u32 	%p5, %r26, 16;
	mov.f32 	%f112, 0f00000000;
	mov.b32 	%r44, 0;
	@%p5 bra 	$L__BB1_5;
	and.b32  	%r44, %r26, 2147483632;
	neg.s32 	%r42, %r44;
	mul.wide.u32 	%rd13, %r3, 2;
	add.s64 	%rd14, %rd13, %rd2;
	add.s64 	%rd41, %rd14, 16;
	add.s64 	%rd4, %rd1, 16;
	mov.f32 	%f112, 0f00000000;
	mov.u32 	%r41, %r4;
$L__BB1_4:
	.pragma "nounroll";
	mul.wide.s32 	%rd15, %r41, 2;
	add.s64 	%rd16, %rd4, %rd15;
	ld.global.nc.u16 	%rs1, [%rd41+-16];
	// begin inline asm
	{  cvt.f32.f16 %f18, %rs1;}

	// end inline asm
	ld.global.nc.u16 	%rs2, [%rd16+-16];
	// begin inline asm
	{  cvt.f32.f16 %f19, %rs2;}

	// end inline asm
	fma.rn.f32 	%f50, %f18, %f19, %f112;
	ld.global.nc.u16 	%rs3, [%rd41+-14];
	// begin inline asm
	{  cvt.f32.f16 %f20, %rs3;}

	// end inline asm
	ld.global.nc.u16 	%rs4, [%rd16+-14];
	// begin inline asm
	{  cvt.f32.f16 %f21, %rs4;}

	// end inline asm
	fma.rn.f32 	%f51, %f20, %f21, %f50;
	ld.global.nc.u16 	%rs5, [%rd41+-12];
	// begin inline asm
	{  cvt.f32.f16 %f22, %rs5;}

	// end inline asm
	ld.global.nc.u16 	%rs6, [%rd16+-12];
	// begin inline asm
	{  cvt.f32.f16 %f23, %rs6;}

	// end inline asm
	fma.rn.f32 	%f52, %f22, %f23, %f51;
	ld.global.nc.u16 	%rs7, [%rd41+-10];
	// begin inline asm
	{  cvt.f32.f16 %f24, %rs7;}

	// end inline asm
	ld.global.nc.u16 	%rs8, [%rd16+-10];
	// begin inline asm
	{  cvt.f32.f16 %f25, %rs8;}

	// end inline asm
	fma.rn.f32 	%f53, %f24, %f25, %f52;
	ld.global.nc.u16 	%rs9, [%rd41+-8];
	// begin inline asm
	{  cvt.f32.f16 %f26, %rs9;}

	// end inline asm
	ld.global.nc.u16 	%rs10, [%rd16+-8];
	// begin inline asm
	{  cvt.f32.f16 %f27, %rs10;}

	// end inline asm
	fma.rn.f32 	%f54, %f26, %f27, %f53;
	ld.global.nc.u16 	%rs11, [%rd41+-6];
	// begin inline asm
	{  cvt.f32.f16 %f28, %rs11;}

	// end inline asm
	ld.global.nc.u16 	%rs12, [%rd16+-6];
	// begin inline asm
	{  cvt.f32.f16 %f29, %rs12;}

	// end inline asm
	fma.rn.f32 	%f55, %f28, %f29, %f54;
	ld.global.nc.u16 	%rs13, [%rd41+-4];
	// begin inline asm
	{  cvt.f32.f16 %f30, %rs13;}

	// end inline asm
	ld.global.nc.u16 	%rs14, [%rd16+-4];
	// begin inline asm
	{  cvt.f32.f16 %f31, %rs14;}

	// end inline asm
	fma.rn.f32 	%f56, %f30, %f31, %f55;
	ld.global.nc.u16 	%rs15, [%rd41+-2];
	// begin inline asm
	{  cvt.f32.f16 %f32, %rs15;}

	// end inline asm
	ld.global.nc.u16 	%rs16, [%rd16+-2];
	// begin inline asm
	{  cvt.f32.f16 %f33, %rs16;}

	// end inline asm
	fma.rn.f32 	%f57, %f32, %f33, %f56;
	ld.global.nc.u16 	%rs17, [%rd41];
	// begin inline asm
	{  cvt.f32.f16 %f34, %rs17;}

	// end inline asm
	ld.global.nc.u16 	%rs18, [%rd16];
	// begin inline asm
	{  cvt.f32.f16 %f35, %rs18;}

	// end inline asm
	fma.rn.f32 	%f58, %f34, %f35, %f57;
	ld.global.nc.u16 	%rs19, [%rd41+2];
	// begin inline asm
	{  cvt.f32.f16 %f36, %rs19;}

	// end inline asm
	ld.global.nc.u16 	%rs20, [%rd16+2];
	// begin inline asm
	{  cvt.f32.f16 %f37, %rs20;}

	// end inline asm
	fma.rn.f32 	%f59, %f36, %f37, %f58;
	ld.global.nc.u16 	%rs21, [%rd41+4];
	// begin inline asm
	{  cvt.f32.f16 %f38, %rs21;}

	// end inline asm
	ld.global.nc.u16 	%rs22, [%rd16+4];
	// begin inline asm
	{  cvt.f32.f16 %f39, %rs22;}

	// end inline asm
	fma.rn.f32 	%f60, %f38, %f39, %f59;
	ld.global.nc.u16 	%rs23, [%rd41+6];
	// begin inline asm
	{  cvt.f32.f16 %f40, %rs23;}

	// end inline asm
	ld.global.nc.u16 	%rs24, [%rd16+6];
	// begin inline asm
	{  cvt.f32.f16 %f41, %rs24;}

	// end inline asm
	fma.rn.f32 	%f61, %f40, %f41, %f60;
	ld.global.nc.u16 	%rs25, [%rd41+8];
	// begin inline asm
	{  cvt.f32.f16 %f42, %rs25;}

	// end inline asm
	ld.global.nc.u16 	%rs26, [%rd16+8];
	// begin inline asm
	{  cvt.f32.f16 %f43, %rs26;}

	// end inline asm
	fma.rn.f32 	%f62, %f42, %f43, %f61;
	ld.global.nc.u16 	%rs27, [%rd41+10];
	// begin inline asm
	{  cvt.f32.f16 %f44, %rs27;}

	// end inline asm
	ld.global.nc.u16 	%rs28, [%rd16+10];
	// begin inline asm
	{  cvt.f32.f16 %f45, %rs28;}

	// end inline asm
	fma.rn.f32 	%f63, %f44, %f45, %f62;
	ld.global.nc.u16 	%rs29, [%rd41+12];
	// begin inline asm
	{  cvt.f32.f16 %f46, %rs29;}

	// end inline asm
	ld.global.nc.u16 	%rs30, [%rd16+12];
	// begin inline asm
	{  cvt.f32.f16 %f47, %rs30;}

	// end inline asm
	fma.rn.f32 	%f64, %f46, %f47, %f63;
	ld.global.nc.u16 	%rs31, [%rd41+14];
	// begin inline asm
	{  cvt.f32.f16 %f48, %rs31;}

	// end inline asm
	ld.global.nc.u16 	%rs32, [%rd16+14];
	// begin inline asm
	{  cvt.f32.f16 %f49, %rs32;}

	// end inline asm
	fma.rn.f32 	%f112, %f48, %f49, %f64;
	add.s32 	%r42, %r42, 16;
	add.s64 	%rd41, %rd41, 32;
	add.s32 	%r41, %r41, 16;
	setp.ne.s32 	%p6, %r42, 0;
	@%p6 bra 	$L__BB1_4;
$L__BB1_5:
	setp.eq.s32 	%p7, %r5, 0;
	@%p7 bra 	$L__BB1_14;
	and.b32  	%r13, %r26, 7;
	setp.lt.u32 	%p8, %r5, 8;
	@%p8 bra 	$L__BB1_8;
	add.s32 	%r35, %r44, %r3;
	mul.wide.u32 	%rd17, %r35, 2;
	add.s64 	%rd18, %rd2, %rd17;
	ld.global.nc.u16 	%rs33, [%rd18];
	// begin inline asm
	{  cvt.f32.f16 %f66, %rs33;}

	// end inline asm
	add.s32 	%r36, %r44, %r4;
	mul.wide.s32 	%rd19, %r36, 2;
	add.s64 	%rd20, %rd1, %rd19;
	ld.global.nc.u16 	%rs34, [%rd20];
	// begin inline asm
	{  cvt.f32.f16 %f67, %rs34;}

	// end inline asm
	fma.rn.f32 	%f82, %f66, %f67, %f112;
	cvt.u64.u32 	%rd21, %r3;
	cvt.u64.u32 	%rd22, %r44;
	add.s64 	%rd23, %rd22, %rd21;
	shl.b64 	%rd24, %rd23, 1;
	add.s64 	%rd25, %rd2, %rd24;
	ld.global.nc.u16 	%rs35, [%rd25+2];
	// begin inline asm
	{  cvt.f32.f16 %f68, %rs35;}

	// end inline asm
	ld.global.nc.u16 	%rs36, [%rd20+2];
	// begin inline asm
	{  cvt.f32.f16 %f69, %rs36;}

	// end inline asm
	fma.rn.f32 	%f83, %f68, %f69, %f82;
	ld.global.nc.u16 	%rs37, [%rd25+4];
	// begin inline asm
	{  cvt.f32.f16 %f70, %rs37;}

	// end inline asm
	ld.global.nc.u16 	%rs38, [%rd20+4];
	// begin inline asm
	{  cvt.f32.f16 %f71, %rs38;}

	// end inline asm
	fma.rn.f32 	%f84, %f70, %f71, %f83;
	ld.global.nc.u16 	%rs39, [%rd25+6];
	// begin inline asm
	{  cvt.f32.f16 %f72, %rs39;}

	// end inline asm
	ld.global.nc.u16 	%rs40, [%rd20+6];
	// begin inline asm
	{  cvt.f32.f16 %f73, %rs40;}

	// end inline asm
	fma.rn.f32 	%f85, %f72, %f73, %f84;
	ld.global.nc.u16 	%rs41, [%rd25+8];
	// begin inline asm
	{  cvt.f32.f16 %f74, %rs41;}

	// end inline asm
	ld.global.nc.u16 	%rs42, [%rd20+8];
	// begin inline asm
	{  cvt.f32.f16 %f75, %rs42;}

	// end inline asm
	fma.rn.f32 	%f86, %f74, %f75, %f85;
	ld.global.nc.u16 	%rs43, [%rd25+10];
	// begin inline asm
	{  cvt.f32.f16 %f76, %rs43;}

	// end inline asm
	ld.global.nc.u16 	%rs44, [%rd20+10];
	// begin inline asm
	{  cvt.f32.f16 %f77, %rs44;}

	// end inline asm
	fma.rn.f32 	%f87, %f76, %f77, %f86;
	ld.global.nc.u16 	%rs45, [%rd25+12];
	// begin inline asm
	{  cvt.f32.f16 %f78, %rs45;}

	// end inline asm
	ld.global.nc.u16 	%rs46, [%rd20+12];
	// begin inline asm
	{  cvt.f32.f16 %f79, %rs46;}

	// end inline asm
	fma.rn.f32 	%f88, %f78, %f79, %f87;
	ld.global.nc.u16 	%rs47, [%rd25+14];
	// begin inline asm
	{  cvt.f32.f16 %f80, %rs47;}

	// end inline asm
	ld.global.nc.u16 	%rs48, [%rd20+14];
	// begin inline asm
	{  cvt.f32.f16 %f81, %rs48;}

	// end inline asm
	fma.rn.f32 	%f112, %f80, %f81, %f88;
	add.s32 	%r44, %r44, 8;
$L__BB1_8:
	setp.eq.s32 	%p9, %r13, 0;
	@%p9 bra 	$L__BB1_14;
	and.b32  	%r16, %r26, 3;
	setp.lt.u32 	%p10, %r13, 4;
	@%p10 bra 	$L__BB1_11;
	add.s32 	%r37, %r44, %r3;
	mul.wide.u32 	%rd26, %r37, 2;
	add.s64 	%rd27, %rd2, %rd26;
	ld.global.nc.u16 	%rs49, [%rd27];
	// begin inline asm
	{  cvt.f32.f16 %f90, %rs49;}

	// end inline asm
	add.s32 	%r38, %r44, %r4;
	mul.wide.s32 	%rd28, %r38, 2;
	add.s64 	%rd29, %rd1, %rd28;
	ld.global.nc.u16 	%rs50, [%rd29];
	// begin inline asm
	{  cvt.f32.f16 %f91, %rs50;}

	// end inline asm
	fma.rn.f32 	%f98, %f90, %f91, %f112;
	cvt.u64.u32 	%rd30, %r3;
	cvt.u64.u32 	%rd31, %r44;
	add.s64 	%rd32, %rd31, %rd30;
	shl.b64 	%rd33, %rd32, 1;
	add.s64 	%rd34, %rd2, %rd33;
	ld.global.nc.u16 	%rs51, [%rd34+2];
	// begin inline asm
	{  cvt.f32.f16 %f92, %rs51;}

	// end inline asm
	ld.global.nc.u16 	%rs52, [%rd29+2];
	// begin inline asm
	{  cvt.f32.f16 %f93, %rs52;}

	// end inline asm
	fma.rn.f32 	%f99, %f92, %f93, %f98;
	ld.global.nc.u16 	%rs53, [%rd34+4];
	// begin inline asm
	{  cvt.f32.f16 %f94, %rs53;}

	// end inline asm
	ld.global.nc.u16 	%rs54, [%rd29+4];
	// begin inline asm
	{  cvt.f32.f16 %f95, %rs54;}

	// end inline asm
	fma.rn.f32 	%f100, %f94, %f95, %f99;
	ld.global.nc.u16 	%rs55, [%rd34+6];
	// begin inline asm
	{  cvt.f32.f16 %f96, %rs55;}

	// end inline asm
	ld.global.nc.u16 	%rs56, [%rd29+6];
	// begin inline asm
	{  cvt.f32.f16 %f97, %rs56;}

	// end inline asm
	fma.rn.f32 	%f112, %f96, %f97, %f100;
	add.s32 	%r44, %r44, 4;
$L__BB1_11:
	setp.eq.s32 	%p11, %r16, 0;
	@%p11 bra 	$L__BB1_14;
	add.s32 	%r47, %r44, %r4;
	add.s32 	%r39, %r44, %r3;
	mul.wide.u32 	%rd35, %r39, 2;
	add.s64 	%rd42, %rd2, %rd35;
	neg.s32 	%r46, %r16;
$L__BB1_13:
	.pragma "nounroll";
	mul.wide.s32 	%rd36, %r47, 2;
	add.s64 	%rd37, %rd1, %rd36;
	ld.global.nc.u16 	%rs57, [%rd42];
	// begin inline asm
	{  cvt.f32.f16 %f101, %rs57;}

	// end inline asm
	ld.global.nc.u16 	%rs58, [%rd37];
	// begin inline asm
	{  cvt.f32.f16 %f102, %rs58;}

	// end inline asm
	fma.rn.f32 	%f112, %f101, %f102, %f112;
	add.s32 	%r47, %r47, 1;
	add.s64 	%rd42, %rd42, 2;
	add.s32 	%r46, %r46, 1;
	setp.ne.s32 	%p12, %r46, 0;
	@%p12 bra 	$L__BB1_13;
$L__BB1_14:
	// begin inline asm
	{  cvt.rn.f16.f32 %rs59, %f112;}

	// end inline asm
	mad.lo.s32 	%r40, %r25, %r1, %r2;
	cvta.to.global.u64 	%rd38, %rd10;
	mul.wide.s32 	%rd39, %r40, 2;
	add.s64 	%rd40, %rd38, %rd39;
	st.global.u16 	[%rd40], %rs59;
$L__BB1_15:
	ret;

}


// ===== COMPILED SASS (sm_100) =====

	.target	sm_100

	.elftype	@"ET_EXEC"


//--------------------- .note.nv.tkinfo           --------------------------
	.section	.note.nv.tkinfo,"",@"SHT_NOTE"
	.sectionflags	@"SHF_NOTE_NV_TKINFO"
	.tkinfo
        /*0018*/ 	.word	0x00000002
        /*0030*/ 	.string	""
        /*0030*/ 	.string	"ptxas"
        /*0030*/ 	.string	"Cuda compilation tools, release 13.0, V13.0.88"
        /*0030*/ 	.string	"Build cuda_13.0.r13.0/compiler.36424714_0"
        /*0030*/ 	.string	"-arch sm_100 -m 64 "



//--------------------- .note.nv.cuinfo           --------------------------
	.section	.note.nv.cuinfo,"",@"SHT_NOTE"
	.sectionflags	@"SHF_NOTE_NV_CUINFO"
        /*0018*/ 	.short	0x0002
        /*001a*/ 	.short	0x0064
        /*001c*/ 	.short	0x0082
	.zero		2


//--------------------- .nv.info                  --------------------------
	.section	.nv.info,"",@"SHT_CUDA_INFO"
	.align	4


	//----- nvinfo : EIATTR_REGCOUNT
	.align		4
        /*0000*/ 	.byte	0x04, 0x2f
        /*0002*/ 	.short	(.L_1 - .L_0)
	.align		4
.L_0:
        /*0004*/ 	.word	index@(_Z18fp16_matmul_kernelILi128ELi128ELi32EEvPK6__halfS2_PS0_iii)
        /*0008*/ 	.word	0x00000068


	//----- nvinfo : EIATTR_FRAME_SIZE
	.align		4
.L_1:
        /*000c*/ 	.byte	0x04, 0x11
        /*000e*/ 	.short	(.L_3 - .L_2)
	.align		4
.L_2:
        /*0010*/ 	.word	index@(_Z18fp16_matmul_kernelILi128ELi128ELi32EEvPK6__halfS2_PS0_iii)
        /*0014*/ 	.word	0x00000000


	//----- nvinfo : EIATTR_REGCOUNT
	.align		4
.L_3:
        /*0018*/ 	.byte	0x04, 0x2f
        /*001a*/ 	.short	(.L_5 - .L_4)
	.align		4
.L_4:
        /*001c*/ 	.word	index@(_Z24fp16_matmul_naive_kernelPK6__halfS1_PS_iii)
        /*0020*/ 	.word	0x00000020


	//----- nvinfo : EIATTR_FRAME_SIZE
	.align		4
.L_5:
        /*0024*/ 	.byte	0x04, 0x11
        /*0026*/ 	.short	(.L_7 - .L_6)
	.align		4
.L_6:
        /*0028*/ 	.word	index@(_Z24fp16_matmul_naive_kernelPK6__halfS1_PS_iii)
        /*002c*/ 	.word	0x00000000


	//----- nvinfo : EIATTR_MIN_STACK_SIZE
	.align		4
.L_7:
        /*0030*/ 	.byte	0x04, 0x12
        /*0032*/ 	.short	(.L_9 - .L_8)
	.align		4
.L_8:
        /*0034*/ 	.word	index@(_Z24fp16_matmul_naive_kernelPK6__halfS1_PS_iii)
        /*0038*/ 	.word	0x00000000


	//----- nvinfo : EIATTR_MIN_STACK_SIZE
	.align		4
.L_9:
        /*003c*/ 	.byte	0x04, 0x12
        /*003e*/ 	.short	(.L_11 - .L_10)
	.align		4
.L_10:
        /*0040*/ 	.word	index@(_Z18fp16_matmul_kernelILi128ELi128ELi32EEvPK6__halfS2_PS0_iii)
        /*0044*/ 	.word	0x00000000
.L_11:


//--------------------- .nv.compat                --------------------------
	.section	.nv.compat,"",@"SHT_CUDA_COMPAT_INFO"
	.align	4
        /*0000*/ 	.byte	0x02, 0x09, 0x00, 0x00, 0x02, 0x02, 0x01, 0x00, 0x02, 0x05, 0x05, 0x00, 0x03, 0x07, 0x01, 0x01
        /*0010*/ 	.byte	0x02, 0x03, 0x00, 0x00, 0x02, 0x06, 0x01, 0x00, 0x04, 0x0b, 0x08, 0x00, 0x09, 0x00, 0x00, 0x00
        /*0020*/ 	.byte	0x00, 0x00, 0x00, 0x00


//--------------------- .nv.info._Z24fp16_matmul_naive_kernelPK6__halfS1_PS_iii --------------------------
	.section	.nv.info._Z24fp16_matmul_naive_kernelPK6__halfS1_PS_iii,"",@"SHT_CUDA_INFO"
	.sectionflags	@""
	.align	4


	//----- nvinfo : EIATTR_CUDA_API_VERSION
	.align		4
        /*0000*/ 	.byte	0x04, 0x37
        /*0002*/ 	.short	(.L_13 - .L_12)
.L_12:
        /*0004*/ 	.word	0x00000082


	//----- nvinfo : EIATTR_KPARAM_INFO
	.align		4
.L_13:
        /*0008*/ 	.byte	0x04, 0x17
        /*000a*/ 	.short	(.L_15 - .L_14)
.L_14:
        /*000c*/ 	.word	0x00000000
        /*0010*/ 	.short	0x0005
        /*0012*/ 	.short	0x0020
        /*0014*/ 	.byte	0x00, 0xf0, 0x11, 0x00


	//----- nvinfo : EIATTR_KPARAM_INFO
	.align		4
.L_15:
        /*0018*/ 	.byte	0x04, 0x17
        /*001a*/ 	.short	(.L_17 - .L_16)
.L_16:
        /*001c*/ 	.word	0x00000000
        /*0020*/ 	.short	0x0004
        /*0022*/ 	.short	0x001c
        /*0024*/ 	.byte	0x00, 0xf0, 0x11, 0x00


	//----- nvinfo : EIATTR_KPARAM_INFO
	.align		4
.L_17:
        /*0028*/ 	.byte	0x04, 0x17
        /*002a*/ 	.short	(.L_19 - .L_18)
.L_18:
        /*002c*/ 	.word	0x00000000
        /*0030*/ 	.short	0x0003
        /*0032*/ 	.short	0x0018
        /*0034*/ 	.byte	0x00, 0xf0, 0x11, 0x00


	//----- nvinfo : EIATTR_KPARAM_INFO
	.align		4
.L_19:
        /*0038*/ 	.byte	0x04, 0x17
        /*003a*/ 	.short	(.L_21 - .L_20)
.L_20:
        /*003c*/ 	.word	0x00000000
        /*0040*/ 	.short	0x0002
        /*0042*/ 	.short	0x0010
        /*0044*/ 	.byte	0x00, 0xf5, 0x21, 0x00


	//----- nvinfo : EIATTR_KPARAM_INFO
	.align		4
.L_21:
        /*0048*/ 	.byte	0x04, 0x17
        /*004a*/ 	.short	(.L_23 - .L_22)
.L_22:
        /*004c*/ 	.word	0x00000000
        /*0050*/ 	.short	0x0001
        /*0052*/ 	.short	0x0008
        /*0054*/ 	.byte	0x00, 0xf5, 0x21, 0x00


	//----- nvinfo : EIATTR_KPARAM_INFO
	.align		4
.L_23:
        /*0058*/ 	.byte	0x04, 0x17
        /*005a*/ 	.short	(.L_25 - .L_24)
.L_24:
        /*005c*/ 	.word	0x00000000
        /*0060*/ 	.short	0x0000
        /*0062*/ 	.short	0x0000
        /*0064*/ 	.byte	0x00, 0xf5, 0x21, 0x00


	//----- nvinfo : EIATTR_SPARSE_MMA_MASK
	.align		4
.L_25:
        /*0068*/ 	.byte	0x03, 0x50
        /*006a*/ 	.short	0x0000


	//----- nvinfo : EIATTR_MAXREG_COUNT
	.align		4
        /*006c*/ 	.byte	0x03, 0x1b
        /*006e*/ 	.short	0x00ff


	//----- nvinfo : EIATTR_MERCURY_ISA_VERSION
	.align		4
        /*0070*/ 	.byte	0x03, 0x5f
        /*0072*/ 	.short	0x0101


	//----- nvinfo : EIATTR_VRC_CTA_INIT_COUNT
	.align		4
        /*0074*/ 	.byte	0x02, 0x4a
	.zero		1
	.zero		1


	//----- nvinfo : EIATTR_EXIT_INSTR_OFFSETS
	.align		4
        /*0078*/ 	.byte	0x04, 0x1c
        /*007a*/ 	.short	(.L_27 - .L_26)


	//   ....[0]....
.L_26:
        /*007c*/ 	.word	0x000000c0


	//   ....[1]....
        /*0080*/ 	.word	0x00000f80


	//----- nvinfo : EIATTR_CBANK_PARAM_SIZE
	.align		4
.L_27:
        /*0084*/ 	.byte	0x03, 0x19
        /*0086*/ 	.short	0x0024


	//----- nvinfo : EIATTR_PARAM_CBANK
	.align		4
        /*0088*/ 	.byte	0x04, 0x0a
        /*008a*/ 	.short	(.L_29 - .L_28)
	.align		4
.L_28:
        /*008c*/ 	.word	index@(.nv.constant0._Z24fp16_matmul_naive_kernelPK6__halfS1_PS_iii)
        /*0090*/ 	.short	0x0380
        /*0092*/ 	.short	0x0024


	//----- nvinfo : EIATTR_SW_WAR
	.align		4
.L_29:
        /*0094*/ 	.byte	0x04, 0x36
        /*0096*/ 	.short	(.L_31 - .L_30)
.L_30:
        /*0098*/ 	.word	0x00000008
.L_31:


//--------------------- .nv.info._Z18fp16_matmul_kernelILi128ELi128ELi32EEvPK6__halfS2_PS0_iii --------------------------
	.section	.nv.info._Z18fp16_matmul_kernelILi128ELi128ELi32EEvPK6__halfS2_PS0_iii,"",@"SHT_CUDA_INFO"
	.sectionflags	@""
	.align	4


	//----- nvinfo : EIATTR_CUDA_API_VERSION
	.align		4
        /*0000*/ 	.byte	0x04, 0x37
        /*0002*/ 	.short	(.L_33 - .L_32)
.L_32:
        /*0004*/ 	.word	0x00000082


	//----- nvinfo : EIATTR_KPARAM_INFO
	.align		4
.L_33:
        /*0008*/ 	.byte	0x04, 0x17
        /*000a*/ 	.short	(.L_35 - .L_34)
.L_34:
        /*000c*/ 	.word	0x00000000
        /*0010*/ 	.short	0x0005
        /*0012*/ 	.short	0x0020
        /*0014*/ 	.byte	0x00, 0xf0, 0x11, 0x00


	//----- nvinfo : EIATTR_KPARAM_INFO
	.align		4
.L_35:
        /*0018*/ 	.byte	0x04, 0x17
        /*001a*/ 	.short	(.L_37 - .L_36)
.L_36:
        /*001c*/ 	.word	0x00000000
        /*0020*/ 	.short	0x0004
        /*0022*/ 	.short	0x001c
        /*0024*/ 	.byte	0x00, 0xf0, 0x11, 0x00


	//----- nvinfo : EIATTR_KPARAM_INFO
	.align		4
.L_37:
        /*0028*/ 	.byte	0x04, 0x17
        /*002a*/ 	.short	(.L_39 - .L_38)
.L_38:
        /*002c*/ 	.word	0x00000000
        /*0030*/ 	.short	0x0003
        /*0032*/ 	.short	0x0018
        /*0034*/ 	.byte	0x00, 0xf0, 0x11, 0x00


	//----- nvinfo : EIATTR_KPARAM_INFO
	.align		4
.L_39:
        /*0038*/ 	.byte	0x04, 0x17
        /*003a*/ 	.short	(.L_41 - .L_40)
.L_40:
        /*003c*/ 	.word	0x00000000
        /*0040*/ 	.short	0x0002
        /*0042*/ 	.short	0x0010
        /*0044*/ 	.byte	0x00, 0xf5, 0x21, 0x00


	//----- nvinfo : EIATTR_KPARAM_INFO
	.align		4
.L_41:
        /*0048*/ 	.byte	0x04, 0x17
        /*004a*/ 	.short	(.L_43 - .L_42)
.L_42:
        /*004c*/ 	.word	0x00000000
        /*0050*/ 	.short	0x0001
        /*0052*/ 	.short	0x0008
        /*0054*/ 	.byte	0x00, 0xf5, 0x21, 0x00


	//----- nvinfo : EIATTR_KPARAM_INFO
	.align		4
.L_43:
        /*0058*/ 	.byte	0x04, 0x17
        /*005a*/ 	.short	(.L_45 - .L_44)
.L_44:
        /*005c*/ 	.word	0x00000000
        /*0060*/ 	.short	0x0000
        /*0062*/ 	.short	0x0000
        /*0064*/ 	.byte	0x00, 0xf5, 0x21, 0x00


	//----- nvinfo : EIATTR_SPARSE_MMA_MASK
	.align		4
.L_45:
        /*0068*/ 	.byte	0x03, 0x50
        /*006a*/ 	.short	0x0000


	//----- nvinfo : EIATTR_WMMA_USED
	.align		4
        /*006c*/ 	.byte	0x01, 0x2b
	.zero		2


	//----- nvinfo : EIATTR_MAXREG_COUNT
	.align		4
        /*0070*/ 	.byte	0x03, 0x1b
        /*0072*/ 	.short	0x00ff


	//----- nvinfo : EIATTR_NUM_BARRIERS
	.align		4
        /*0074*/ 	.byte	0x02, 0x4c
        /*0076*/ 	.byte	0x01
	.zero		1


	//----- nvinfo : EIATTR_MERCURY_ISA_VERSION
	.align		4
        /*0078*/ 	.byte	0x03, 0x5f
        /*007a*/ 	.short	0x0101


	//----- nvinfo : EIATTR_VRC_CTA_INIT_COUNT
	.align		4
        /*007c*/ 	.byte	0x02, 0x4a
	.zero		1
	.zero		1


	//----- nvinfo : EIATTR_EXIT_INSTR_OFFSETS
	.align		4
        /*0080*/ 	.byte	0x04, 0x1c
        /*0082*/ 	.short	(.L_47 - .L_46)


	//   ....[0]....
.L_46:
        /*0084*/ 	.word	0x000039a0


	//   ....[1]....
        /*0088*/ 	.word	0x00003a90


	//----- nvinfo : EIATTR_MAX_THREADS
	.align		4
.L_47:
        /*008c*/ 	.byte	0x04, 0x05
        /*008e*/ 	.short	(.L_49 - .L_48)
.L_48:
        /*0090*/ 	.word	0x00000100
        /*0094*/ 	.word	0x00000001
        /*0098*/ 	.word	0x00000001


	//----- nvinfo : EIATTR_CRS_STACK_SIZE
	.align		4
.L_49:
        /*009c*/ 	.byte	0x04, 0x1e
        /*009e*/ 	.short	(.L_51 - .L_50)
.L_50:
        /*00a0*/ 	.word	0x00000000


	//----- nvinfo : EIATTR_CBANK_PARAM_SIZE
	.align		4
.L_51:
        /*00a4*/ 	.byte	0x03, 0x19
        /*00a6*/ 	.short	0x0024


	//----- nvinfo : EIATTR_PARAM_CBANK
	.align		4
        /*00a8*/ 	.byte	0x04, 0x0a
        /*00aa*/ 	.short	(.L_53 - .L_52)
	.align		4
.L_52:
        /*00ac*/ 	.word	index@(.nv.constant0._Z18fp16_matmul_kernelILi128ELi128ELi32EEvPK6__halfS2_PS0_iii)
        /*00b0*/ 	.short	0x0380
        /*00b2*/ 	.short	0x0024


	//----- nvinfo : EIATTR_SW_WAR
	.align		4
.L_53:
        /*00b4*/ 	.byte	0x04, 0x36
        /*00b6*/ 	.short	(.L_55 - .L_54)
.L_54:
        /*00b8*/ 	.word	0x00000008
.L_55:


//--------------------- .nv.callgraph             --------------------------
	.section	.nv.callgraph,"",@"SHT_CUDA_CALLGRAPH"
	.align	4
	.sectionentsize	8
	.align		4
        /*0000*/ 	.word	0x00000000
	.align		4
        /*0004*/ 	.word	0xffffffff
	.align		4
        /*0008*/ 	.word	0x00000000
	.align		4
        /*000c*/ 	.word	0xfffffffe
	.align		4
        /*0010*/ 	.word	0x00000000
	.align		4
        /*0014*/ 	.word	0xfffffffd
	.align		4
        /*0018*/ 	.word	0x00000000
	.align		4
        /*001c*/ 	.word	0xfffffffc


//--------------------- .text._Z24fp16_matmul_naive_kernelPK6__halfS1_PS_iii --------------------------
	.section	.text._Z24fp16_matmul_naive_kernelPK6__halfS1_PS_iii,"ax",@progbits
	.align	128
        .global         _Z24fp16_matmul_naive_kernelPK6__halfS1_PS_iii
        .type           _Z24fp16_matmul_naive_kernelPK6__halfS1_PS_iii,@function
        .size           _Z24fp16_matmul_naive_kernelPK6__halfS1_PS_iii,(.L_x_18 - _Z24fp16_matmul_naive_kernelPK6__halfS1_PS_iii)
        .other          _Z24fp16_matmul_naive_kernelPK6__halfS1_PS_iii,@"STO_CUDA_ENTRY STV_DEFAULT"
_Z24fp16_matmul_naive_kernelPK6__halfS1_PS_iii:
.text._Z24fp16_matmul_naive_kernelPK6__halfS1_PS_iii:
[----:B------:R-:W-:Y:S01]  /*0000*/  LDC R1, c[0x0][0x37c] ;  /* 0x0000df00ff017b82 */ /* 0x000fe20000000800 */
[----:B------:R-:W0:Y:S07]  /*0010*/  S2R R3, SR_TID.X ;  /* 0x0000000000037919 */ /* 0x000e2e0000002100 */
[----:B------:R-:W1:Y:S01]  /*0020*/  LDC R7, c[0x0][0x364] ;  /* 0x0000d900ff077b82 */ /* 0x000e620000000800 */
[----:B------:R-:W2:Y:S01]  /*0030*/  LDCU.64 UR10, c[0x0][0x398] ;  /* 0x00007300ff0a77ac */ /* 0x000ea20008000a00 */
[----:B------:R-:W1:Y:S06]  /*0040*/  S2R R2, SR_TID.Y ;  /* 0x0000000000027919 */ /* 0x000e6c0000002200 */
[----:B------:R-:W0:Y:S08]  /*0050*/  S2UR UR5, SR_CTAID.X ;  /* 0x00000000000579c3 */ /* 0x000e300000002500 */
[----:B------:R-:W0:Y:S08]  /*0060*/  LDC R0, c[0x0][0x360] ;  /* 0x0000d800ff007b82 */ /* 0x000e300000000800 */
[----:B------:R-:W1:Y:S01]  /*0070*/  S2UR UR4, SR_CTAID.Y ;  /* 0x00000000000479c3 */ /* 0x000e620000002600 */
[----:B0-----:R-:W-:-:S05]  /*0080*/  IMAD R0, R0, UR5, R3 ;  /* 0x0000000500007c24 */ /* 0x001fca000f8e0203 */
[----:B--2---:R-:W-:Y:S01]  /*0090*/  ISETP.GE.AND P0, PT, R0, UR11, PT ;  /* 0x0000000b00007c0c */ /* 0x004fe2000bf06270 */
[----:B-1----:R-:W-:-:S05]  /*00a0*/  IMAD R7, R7, UR4, R2 ;  /* 0x0000000407077c24 */ /* 0x002fca000f8e0202 */
[----:B------:R-:W-:-:S13]  /*00b0*/  ISETP.GE.OR P0, PT, R7, UR10, P0 ;  /* 0x0000000a07007c0c */ /* 0x000fda0008706670 */
[----:B------:R-:W-:Y:S05]  /*00c0*/  @P0 EXIT ;  /* 0x000000000000094d */ /* 0x000fea0003800000 */
[----:B------:R-:W0:Y:S01]  /*00d0*/  LDCU UR7, c[0x0][0x3a0] ;  /* 0x00007400ff0777ac */ /* 0x000e220008000800 */
[----:B------:R-:W-:Y:S01]  /*00e0*/  HFMA2 R12, -RZ, RZ, 0, 0 ;  /* 0x00000000ff0c7431 */ /* 0x000fe200000001ff */
[----:B------:R-:W1:Y:S01]  /*00f0*/  LDCU.64 UR12, c[0x0][0x358] ;  /* 0x00006b00ff0c77ac */ /* 0x000e620008000a00 */
[----:B0-----:R-:W-:-:S09]  /*0100*/  UISETP.GE.AND UP0, UPT, UR7, 0x1, UPT ;  /* 0x000000010700788c */ /* 0x001fd2000bf06270 */
[----:B-1----:R-:W-:Y:S05]  /*0110*/  BRA.U !UP0, `(.L_x_0) ;  /* 0x0000000d08847547 */ /* 0x002fea000b800000 */
[----:B------:R-:W-:Y:S02]  /*0120*/  UISETP.GE.U32.AND UP1, UPT, UR7, 0x10, UPT ;  /* 0x000000100700788c */ /* 0x000fe4000bf26070 */
[----:B------:R-:W-:Y:S01]  /*0130*/  IMAD R6, R7, UR7, RZ ;  /* 0x0000000707067c24 */ /* 0x000fe2000f8e02ff */
[----:B------:R-:W-:Y:S02]  /*0140*/  ULOP3.LUT UR10, UR7, 0xf, URZ, 0xc0, !UPT ;  /* 0x0000000f070a7892 */ /* 0x000fe4000f8ec0ff */
[----:B------:R-:W-:Y:S01]  /*0150*/  IMAD R8, R0, UR7, RZ ;  /* 0x0000000700087c24 */ /* 0x000fe2000f8e02ff */
[----:B------:R-:W-:Y:S01]  /*0160*/  MOV R12, RZ ;  /* 0x000000ff000c7202 */ /* 0x000fe20000000f00 */
[----:B------:R-:W-:Y:S01]  /*0170*/  UMOV UR4, URZ ;  /* 0x000000ff00047c82 */ /* 0x000fe20008000000 */
[----:B------:R-:W-:Y:S01]  /*0180*/  UISETP.NE.AND UP0, UPT, UR10, URZ, UPT ;  /* 0x000000ff0a00728c */ /* 0x000fe2000bf05270 */
[----:B------:R-:W-:Y:S10]  /*0190*/  BRA.U !UP1, `(.L_x_1) ;  /* 0x0000000509907547 */ /* 0x000ff4000b800000 */
[----:B------:R-:W0:Y:S01]  /*01a0*/  LDC.64 R2, c[0x0][0x380] ;  /* 0x0000e000ff027b82 */ /* 0x000e220000000a00 */
[----:B------:R-:W1:Y:S01]  /*01b0*/  LDCU.64 UR8, c[0x0][0x388] ;  /* 0x00007100ff0877ac */ /* 0x000e620008000a00 */
[----:B------:R-:W-:Y:S02]  /*01c0*/  MOV R12, RZ ;  /* 0x000000ff000c7202 */ /* 0x000fe40000000f00 */
[----:B------:R-:W-:Y:S01]  /*01d0*/  MOV R9, R8 ;  /* 0x0000000800097202 */ /* 0x000fe20000000f00 */
[----:B------:R-:W-:Y:S02]  /*01e0*/  ULOP3.LUT UR4, UR7, 0x7ffffff0, URZ, 0xc0, !UPT ;  /* 0x7ffffff007047892 */ /* 0x000fe4000f8ec0ff */
[----:B-1----:R-:W-:Y:S02]  /*01f0*/  UIADD3 UR5, UP1, UPT, UR8, 0x10, URZ ;  /* 0x0000001008057890 */ /* 0x002fe4000ff3e0ff */
[----:B------:R-:W-:Y:S02]  /*0200*/  UIADD3 UR8, UPT, UPT, -UR4, URZ, URZ ;  /* 0x000000ff04087290 */ /* 0x000fe4000fffe1ff */
[----:B------:R-:W-:Y:S01]  /*0210*/  UIADD3.X UR6, UPT, UPT, URZ, UR9, URZ, UP1, !UPT ;  /* 0x00000009ff067290 */ /* 0x000fe20008ffe4ff */
[----:B0-----:R-:W-:-:S03]  /*0220*/  IMAD.WIDE.U32 R2, R6, 0x2, R2 ;  /* 0x0000000206027825 */ /* 0x001fc600078e0002 */
[----:B------:R-:W-:-:S04]  /*0230*/  IADD3 R2, P0, PT, R2, 0x10, RZ ;  /* 0x0000001002027810 */ /* 0x000fc80007f1e0ff */
[----:B------:R-:W-:-:S09]  /*0240*/  IADD3.X R3, PT, PT, RZ, R3, RZ, P0, !PT ;  /* 0x00000003ff037210 */ /* 0x000fd200007fe4ff */
.L_x_2:
[----:B------:R-:W-:Y:S01]  /*0250*/  MOV R4, UR5 ;  /* 0x0000000500047c02 */ /* 0x000fe20008000f00 */
[----:B------:R-:W2:Y:S01]  /*0260*/  LDG.E.U16.CONSTANT R21, desc[UR12][R2.64+-0x10] ;  /* 0xfffff00c02157981 */ /* 0x000ea2000c1e9500 */
[----:B------:R-:W-:-:S03]  /*0270*/  MOV R5, UR6 ;  /* 0x0000000600057c02 */ /* 0x000fc60008000f00 */
[----:B------:R-:W3:Y:S01]  /*0280*/  LDG.E.U16.CONSTANT R23, desc[UR12][R2.64+-0xe] ;  /* 0xfffff20c02177981 */ /* 0x000ee2000c1e9500 */
[----:B------:R-:W-:-:S03]  /*0290*/  IMAD.WIDE R4, R9, 0x2, R4 ;  /* 0x0000000209047825 */ /* 0x000fc600078e0204 */
[----:B------:R-:W4:Y:S04]  /*02a0*/  LDG.E.U16.CONSTANT R13, desc[UR12][R2.64+-0xc] ;  /* 0xfffff40c020d7981 */ /* 0x000f28000c1e9500 */
[----:B------:R-:W5:Y:S04]  /*02b0*/  LDG.E.U16.CONSTANT R22, desc[UR12][R4.64+-0x10] ;  /* 0xfffff00c04167981 */ /* 0x000f68000c1e9500 */
[----:B------:R-:W4:Y:S04]  /*02c0*/  LDG.E.U16.CONSTANT R25, desc[UR12][R4.64+-0xe] ;  /* 0xfffff20c04197981 */ /* 0x000f28000c1e9500 */
        /* <DEDUP_REMOVED lines=10> */
[----:B------:R-:W4:Y:S01]  /*0370*/  LDG.E.U16.CONSTANT R27, desc[UR12][R2.64+0xe] ;  /* 0x00000e0c021b7981 */ /* 0x000f22000c1e9500 */
[----:B--2---:R-:W-:-:S02]  /*0380*/  HADD2.F32 R21, -RZ, R21.H0_H0 ;  /* 0x20000015ff157230 */ /* 0x004fc40000004100 */
[----:B---3--:R-:W-:Y:S02]  /*0390*/  HADD2.F32 R24, -RZ, R23.H0_H0 ;  /* 0x20000017ff187230 */ /* 0x008fe40000004100 */
[----:B-----5:R-:W-:Y:S02]  /*03a0*/  HADD2.F32 R22, -RZ, R22.H0_H0 ;  /* 0x20000016ff167230 */ /* 0x020fe40000004100 */
[----:B----4-:R-:W-:-:S03]  /*03b0*/  HADD2.F32 R25, -RZ, R25.H0_H0 ;  /* 0x20000019ff197230 */ /* 0x010fc60000004100 */
[----:B------:R-:W-:Y:S01]  /*03c0*/  FFMA R21, R21, R22, R12 ;  /* 0x0000001615157223 */ /* 0x000fe2000000000c */
[----:B------:R-:W-:Y:S01]  /*03d0*/  HADD2.F32 R22, -RZ, R13.H0_H0 ;  /* 0x2000000dff167230 */ /* 0x000fe20000004100 */
[----:B------:R-:W2:Y:S01]  /*03e0*/  LDG.E.U16.CONSTANT R12, desc[UR12][R2.64+-0x2] ;  /* 0xfffffe0c020c7981 */ /* 0x000ea2000c1e9500 */
[----:B------:R-:W-:Y:S02]  /*03f0*/  HADD2.F32 R16, -RZ, R16.H0_H0 ;  /* 0x20000010ff107230 */ /* 0x000fe40000004100 */
[----:B------:R-:W-:Y:S01]  /*0400*/  FFMA R21, R24, R25, R21 ;  /* 0x0000001918157223 */ /* 0x000fe20000000015 */
[----:B------:R-:W3:Y:S01]  /*0410*/  LDG.E.U16.CONSTANT R13, desc[UR12][R4.64+-0x2] ;  /* 0xfffffe0c040d7981 */ /* 0x000ee2000c1e9500 */
[----:B------:R-:W-:Y:S02]  /*0420*/  HADD2.F32 R23, -RZ, R14.H0_H0 ;  /* 0x2000000eff177230 */ /* 0x000fe40000004100 */
[----:B------:R-:W-:Y:S01]  /*0430*/  FFMA R16, R22, R16, R21 ;  /* 0x0000001016107223 */ /* 0x000fe20000000015 */
[----:B------:R-:W4:Y:S01]  /*0440*/  LDG.E.U16.CONSTANT R14, desc[UR12][R2.64] ;  /* 0x0000000c020e7981 */ /* 0x000f22000c1e9500 */
[----:B------:R-:W-:-:S03]  /*0450*/  HADD2.F32 R24, -RZ, R15.H0_H0 ;  /* 0x2000000fff187230 */ /* 0x000fc60000004100 */
[----:B------:R-:W5:Y:S01]  /*0460*/  LDG.E.U16.CONSTANT R15, desc[UR12][R4.64] ;  /* 0x0000000c040f7981 */ /* 0x000f62000c1e9500 */
[----:B------:R-:W-:Y:S02]  /*0470*/  HADD2.F32 R22, -RZ, R17.H0_H0 ;  /* 0x20000011ff167230 */ /* 0x000fe40000004100 */
[----:B------:R-:W-:Y:S02]  /*0480*/  FFMA R23, R23, R24, R16 ;  /* 0x0000001817177223 */ /* 0x000fe40000000010 */
[----:B------:R-:W5:Y:S01]  /*0490*/  LDG.E.U16.CONSTANT R16, desc[UR12][R2.64+0x2] ;  /* 0x0000020c02107981 */ /* 0x000f62000c1e9500 */
[----:B------:R-:W-:-:S03]  /*04a0*/  HADD2.F32 R21, -RZ, R18.H0_H0 ;  /* 0x20000012ff157230 */ /* 0x000fc60000004100 */
[----:B------:R-:W5:Y:S01]  /*04b0*/  LDG.E.U16.CONSTANT R17, desc[UR12][R4.64+0x2] ;  /* 0x0000020c04117981 */ /* 0x000f62000c1e9500 */
[----:B------:R-:W-:Y:S02]  /*04c0*/  HADD2.F32 R24, -RZ, R19.H0_H0 ;  /* 0x20000013ff187230 */ /* 0x000fe40000004100 */
[----:B------:R-:W-:Y:S01]  /*04d0*/  FFMA R21, R22, R21, R23 ;  /* 0x0000001516157223 */ /* 0x000fe20000000017 */
[----:B------:R-:W5:Y:S01]  /*04e0*/  LDG.E.U16.CONSTANT R18, desc[UR12][R2.64+0x4] ;  /* 0x0000040c02127981 */ /* 0x000f62000c1e9500 */
[----:B------:R-:W-:-:S03]  /*04f0*/  HADD2.F32 R20, -RZ, R20.H0_H0 ;  /* 0x20000014ff147230 */ /* 0x000fc60000004100 */
[----:B------:R-:W5:Y:S04]  /*0500*/  LDG.E.U16.CONSTANT R19, desc[UR12][R4.64+0x4] ;  /* 0x0000040c04137981 */ /* 0x000f68000c1e9500 */
[----:B------:R-:W5:Y:S01]  /*0510*/  LDG.E.U16.CONSTANT R23, desc[UR12][R2.64+0x6] ;  /* 0x0000060c02177981 */ /* 0x000f62000c1e9500 */
[----:B------:R-:W-:-:S03]  /*0520*/  FFMA R24, R24, R20, R21 ;  /* 0x0000001418187223 */ /* 0x000fc60000000015 */
[----:B------:R-:W5:Y:S01]  /*0530*/  LDG.E.U16.CONSTANT R22, desc[UR12][R4.64+0x6] ;  /* 0x0000060c04167981 */ /* 0x000f62000c1e9500 */
[----:B------:R-:W-:-:S03]  /*0540*/  HADD2.F32 R25, -RZ, R10.H0_H0 ;  /* 0x2000000aff197230 */ /* 0x000fc60000004100 */
[----:B------:R-:W5:Y:S01]  /*0550*/  LDG.E.U16.CONSTANT R21, desc[UR12][R2.64+0x8] ;  /* 0x0000080c02157981 */ /* 0x000f62000c1e9500 */
[----:B------:R-:W-:-:S03]  /*0560*/  HADD2.F32 R26, -RZ, R11.H0_H0 ;  /* 0x2000000bff1a7230 */ /* 0x000fc60000004100 */
[----:B------:R-:W5:Y:S04]  /*0570*/  LDG.E.U16.CONSTANT R20, desc[UR12][R4.64+0x8] ;  /* 0x0000080c04147981 */ /* 0x000f68000c1e9500 */
[----:B------:R-:W5:Y:S04]  /*0580*/  LDG.E.U16.CONSTANT R10, desc[UR12][R2.64+0xa] ;  /* 0x00000a0c020a7981 */ /* 0x000f68000c1e9500 */
[----:B------:R-:W5:Y:S01]  /*0590*/  LDG.E.U16.CONSTANT R11, desc[UR12][R4.64+0xa] ;  /* 0x00000a0c040b7981 */ /* 0x000f62000c1e9500 */
[----:B------:R-:W-:-:S03]  /*05a0*/  FFMA R26, R25, R26, R24 ;  /* 0x0000001a191a7223 */ /* 0x000fc60000000018 */
[----:B------:R0:W5:Y:S04]  /*05b0*/  LDG.E.U16.CONSTANT R24, desc[UR12][R2.64+0xc] ;  /* 0x00000c0c02187981 */ /* 0x000168000c1e9500 */
[----:B------:R1:W5:Y:S01]  /*05c0*/  LDG.E.U16.CONSTANT R25, desc[UR12][R4.64+0xc] ;  /* 0x00000c0c04197981 */ /* 0x000362000c1e9500 */
[----:B------:R-:W-:-:S04]  /*05d0*/  UIADD3 UR8, UPT, UPT, UR8, 0x10, URZ ;  /* 0x0000001008087890 */ /* 0x000fc8000fffe0ff */
[----:B------:R-:W-:Y:S01]  /*05e0*/  UISETP.NE.AND UP1, UPT, UR8, URZ, UPT ;  /* 0x000000ff0800728c */ /* 0x000fe2000bf25270 */
[----:B------:R-:W-:Y:S01]  /*05f0*/  HADD2.F32 R27, -RZ, R27.H0_H0 ;  /* 0x2000001bff1b7230 */ /* 0x000fe20000004100 */
[----:B0-----:R-:W-:Y:S01]  /*0600*/  IADD3 R2, P0, PT, R2, 0x20, RZ ;  /* 0x0000002002027810 */ /* 0x001fe20007f1e0ff */
[----:B------:R-:W-:Y:S01]  /*0610*/  HADD2.F32 R28, -RZ, R28.H0_H0 ;  /* 0x2000001cff1c7230 */ /* 0x000fe20000004100 */
[----:B------:R-:W-:Y:S02]  /*0620*/  IADD3 R9, PT, PT, R9, 0x10, RZ ;  /* 0x0000001009097810 */ /* 0x000fe40007ffe0ff */
[----:B------:R-:W-:Y:S01]  /*0630*/  IADD3.X R3, PT, PT, RZ, R3, RZ, P0, !PT ;  /* 0x00000003ff037210 */ /* 0x000fe200007fe4ff */
[----:B--2---:R-:W-:Y:S02]  /*0640*/  HADD2.F32 R29, -RZ, R12.H0_H0 ;  /* 0x2000000cff1d7230 */ /* 0x004fe40000004100 */
[----:B---3--:R-:W-:Y:S02]  /*0650*/  HADD2.F32 R13, -RZ, R13.H0_H0 ;  /* 0x2000000dff0d7230 */ /* 0x008fe40000004100 */
[----:B----4-:R-:W-:-:S03]  /*0660*/  HADD2.F32 R14, -RZ, R14.H0_H0 ;  /* 0x2000000eff0e7230 */ /* 0x010fc60000004100 */
[----:B------:R-:W-:Y:S01]  /*0670*/  FFMA R13, R29, R13, R26 ;  /* 0x0000000d1d0d7223 */ /* 0x000fe2000000001a */
[----:B-----5:R-:W-:Y:S02]  /*0680*/  HADD2.F32 R15, -RZ, R15.H0_H0 ;  /* 0x2000000fff0f7230 */ /* 0x020fe40000004100 */
[----:B------:R-:W-:-:S03]  /*0690*/  HADD2.F32 R16, -RZ, R16.H0_H0 ;  /* 0x20000010ff107230 */ /* 0x000fc60000004100 */
[----:B------:R-:W-:Y:S01]  /*06a0*/  FFMA R13, R14, R15, R13 ;  /* 0x0000000f0e0d7223 */ /* 0x000fe2000000000d */
[----:B------:R-:W-:Y:S02]  /*06b0*/  HADD2.F32 R17, -RZ, R17.H0_H0 ;  /* 0x20000011ff117230 */ /* 0x000fe40000004100 */
[----:B------:R-:W-:-:S03]  /*06c0*/  HADD2.F32 R18, -RZ, R18.H0_H0 ;  /* 0x20000012ff127230 */ /* 0x000fc60000004100 */
[----:B------:R-:W-:Y:S01]  /*06d0*/  FFMA R13, R16, R17, R13 ;  /* 0x00000011100d7223 */ /* 0x000fe2000000000d */
[----:B------:R-:W-:Y:S02]  /*06e0*/  HADD2.F32 R19, -RZ, R19.H0_H0 ;  /* 0x20000013ff137230 */ /* 0x000fe40000004100 */
[----:B-1----:R-:W-:-:S03]  /*06f0*/  HADD2.F32 R4, -RZ, R23.H0_H0 ;  /* 0x20000017ff047230 */ /* 0x002fc60000004100 */
[----:B------:R-:W-:Y:S01]  /*0700*/  FFMA R13, R18, R19, R13 ;  /* 0x00000013120d7223 */ /* 0x000fe2000000000d */
[----:B------:R-:W-:Y:S02]  /*0710*/  HADD2.F32 R22, -RZ, R22.H0_H0 ;  /* 0x20000016ff167230 */ /* 0x000fe40000004100 */
[----:B------:R-:W-:-:S03]  /*0720*/  HADD2.F32 R21, -RZ, R21.H0_H0 ;  /* 0x20000015ff157230 */ /* 0x000fc60000004100 */
[----:B------:R-:W-:Y:S01]  /*0730*/  FFMA R4, R4, R22, R13 ;  /* 0x0000001604047223 */ /* 0x000fe2000000000d */
[----:B------:R-:W-:Y:S02]  /*0740*/  HADD2.F32 R20, -RZ, R20.H0_H0 ;  /* 0x20000014ff147230 */ /* 0x000fe40000004100 */
[----:B------:R-:W-:-:S03]  /*0750*/  HADD2.F32 R5, -RZ, R10.H0_H0 ;  /* 0x2000000aff057230 */ /* 0x000fc60000004100 */
[----:B------:R-:W-:Y:S01]  /*0760*/  FFMA R4, R21, R20, R4 ;  /* 0x0000001415047223 */ /* 0x000fe20000000004 */
[----:B------:R-:W-:-:S05]  /*0770*/  HADD2.F32 R11, -RZ, R11.H0_H0 ;  /* 0x2000000bff0b7230 */ /* 0x000fca0000004100 */
[----:B------:R-:W-:Y:S01]  /*0780*/  FFMA R4, R5, R11, R4 ;  /* 0x0000000b05047223 */ /* 0x000fe20000000004 */
[----:B------:R-:W-:Y:S02]  /*0790*/  HADD2.F32 R5, -RZ, R24.H0_H0 ;  /* 0x20000018ff057230 */ /* 0x000fe40000004100 */
[----:B------:R-:W-:-:S05]  /*07a0*/  HADD2.F32 R25, -RZ, R25.H0_H0 ;  /* 0x20000019ff197230 */ /* 0x000fca0000004100 */
[----:B------:R-:W-:-:S04]  /*07b0*/  FFMA R4, R5, R25, R4 ;  /* 0x0000001905047223 */ /* 0x000fc80000000004 */
[----:B------:R-:W-:Y:S01]  /*07c0*/  FFMA R12, R27, R28, R4 ;  /* 0x0000001c1b0c7223 */ /* 0x000fe20000000004 */
[----:B------:R-:W-:Y:S06]  /*07d0*/  BRA.U UP1, `(.L_x_2) ;  /* 0xfffffff9019c7547 */ /* 0x000fec000b83ffff */
.L_x_1:
[----:B------:R-:W-:Y:S05]  /*07e0*/  BRA.U !UP0, `(.L_x_0) ;  /* 0x0000000508d07547 */ /* 0x000fea000b800000 */
[----:B------:R-:W-:Y:S02]  /*07f0*/  UISETP.GE.U32.AND UP0, UPT, UR10, 0x8, UPT ;  /* 0x000000080a00788c */ /* 0x000fe4000bf06070 */
[----:B------:R-:W-:-:S04]  /*0800*/  ULOP3.LUT UR6, UR7, 0x7, URZ, 0xc0, !UPT ;  /* 0x0000000707067892 */ /* 0x000fc8000f8ec0ff */
[----:B------:R-:W-:-:S03]  /*0810*/  UISETP.NE.AND UP1, UPT, UR6, URZ, UPT ;  /* 0x000000ff0600728c */ /* 0x000fc6000bf25270 */
[----:B------:R-:W-:Y:S08]  /*0820*/  BRA.U !UP0, `(.L_x_3) ;  /* 0x0000000108d07547 */ /* 0x000ff0000b800000 */
[----:B------:R-:W0:Y:S01]  /*0830*/  LDC.64 R20, c[0x0][0x380] ;  /* 0x0000e000ff147b82 */ /* 0x000e220000000a00 */
[----:B------:R-:W1:Y:S01]  /*0840*/  LDCU.64 UR8, c[0x0][0x380] ;  /* 0x00007000ff0877ac */ /* 0x000e620008000a00 */
[C---:B------:R-:W-:Y:S02]  /*0850*/  IADD3 R3, PT, PT, R6.reuse, UR4, RZ ;  /* 0x0000000406037c10 */ /* 0x040fe4000fffe0ff */
[----:B------:R-:W-:Y:S02]  /*0860*/  IADD3 R10, P0, PT, R6, UR4, RZ ;  /* 0x00000004060a7c10 */ /* 0x000fe4000ff1e0ff */
[----:B------:R-:W-:Y:S02]  /*0870*/  IADD3 R9, PT, PT, R8, UR4, RZ ;  /* 0x0000000408097c10 */ /* 0x000fe4000fffe0ff */
[----:B------:R-:W2:Y:S01]  /*0880*/  LDC.64 R4, c[0x0][0x388] ;  /* 0x0000e200ff047b82 */ /* 0x000ea20000000a00 */
[----:B0-----:R-:W-:Y:S01]  /*0890*/  IMAD.WIDE.U32 R20, R3, 0x2, R20 ;  /* 0x0000000203147825 */ /* 0x001fe200078e0014 */
[----:B------:R-:W-:-:S02]  /*08a0*/  IADD3.X R3, PT, PT, RZ, RZ, RZ, P0, !PT ;  /* 0x000000ffff037210 */ /* 0x000fc400007fe4ff */
[C---:B-1----:R-:W-:Y:S02]  /*08b0*/  LEA R2, P0, R10.reuse, UR8, 0x1 ;  /* 0x000000080a027c11 */ /* 0x042fe4000f8008ff */
[----:B------:R-:W3:Y:S02]  /*08c0*/  LDG.E.U16.CONSTANT R22, desc[UR12][R20.64] ;  /* 0x0000000c14167981 */ /* 0x000ee4000c1e9500 */
[----:B------:R-:W-:Y:S01]  /*08d0*/  LEA.HI.X R3, R10, UR9, R3, 0x1, P0 ;  /* 0x000000090a037c11 */ /* 0x000fe200080f0c03 */
[----:B--2---:R-:W-:-:S04]  /*08e0*/  IMAD.WIDE R4, R9, 0x2, R4 ;  /* 0x0000000209047825 */ /* 0x004fc800078e0204 */
[----:B------:R-:W2:Y:S04]  /*08f0*/  LDG.E.U16.CONSTANT R25, desc[UR12][R2.64+0x2] ;  /* 0x0000020c02197981 */ /* 0x000ea8000c1e9500 */
[----:B------:R-:W4:Y:S04]  /*0900*/  LDG.E.U16.CONSTANT R24, desc[UR12][R4.64] ;  /* 0x0000000c04187981 */ /* 0x000f28000c1e9500 */
[----:B------:R-:W5:Y:S04]  /*0910*/  LDG.E.U16.CONSTANT R26, desc[UR12][R4.64+0x2] ;  /* 0x0000020c041a7981 */ /* 0x000f68000c1e9500 */
        /* <DEDUP_REMOVED lines=11> */
[----:B------:R-:W5:Y:S01]  /*09d0*/  LDG.E.U16.CONSTANT R21, desc[UR12][R2.64+0xe] ;  /* 0x00000e0c02157981 */ /* 0x000f62000c1e9500 */
[----:B------:R-:W-:Y:S01]  /*09e0*/  UIADD3 UR4, UPT, UPT, UR4, 0x8, URZ ;  /* 0x0000000804047890 */ /* 0x000fe2000fffe0ff */
[----:B---3--:R-:W-:-:S02]  /*09f0*/  HADD2.F32 R23, -RZ, R22.H0_H0 ;  /* 0x20000016ff177230 */ /* 0x008fc40000004100 */
[----:B--2---:R-:W-:Y:S02]  /*0a00*/  HADD2.F32 R22, -RZ, R25.H0_H0 ;  /* 0x20000019ff167230 */ /* 0x004fe40000004100 */
[----:B----4-:R-:W-:Y:S02]  /*0a10*/  HADD2.F32 R24, -RZ, R24.H0_H0 ;  /* 0x20000018ff187230 */ /* 0x010fe40000004100 */
[----:B-----5:R-:W-:-:S03]  /*0a20*/  HADD2.F32 R26, -RZ, R26.H0_H0 ;  /* 0x2000001aff1a7230 */ /* 0x020fc60000004100 */
[----:B------:R-:W-:Y:S01]  /*0a30*/  FFMA R23, R23, R24, R12 ;  /* 0x0000001817177223 */ /* 0x000fe2000000000c */
[----:B------:R-:W-:-:S03]  /*0a40*/  HADD2.F32 R18, -RZ, R18.H0_H0 ;  /* 0x20000012ff127230 */ /* 0x000fc60000004100 */
[----:B------:R-:W-:Y:S01]  /*0a50*/  FFMA R22, R22, R26, R23 ;  /* 0x0000001a16167223 */ /* 0x000fe20000000017 */
[----:B------:R-:W-:Y:S02]  /*0a60*/  HADD2.F32 R19, -RZ, R19.H0_H0 ;  /* 0x20000013ff137230 */ /* 0x000fe40000004100 */
        /* <DEDUP_REMOVED lines=15> */
[----:B------:R-:W-:-:S07]  /*0b60*/  FFMA R12, R12, R20, R9 ;  /* 0x000000140c0c7223 */ /* 0x000fce0000000009 */
.L_x_3:
        /* <DEDUP_REMOVED lines=11> */
[----:B------:R-:W-:Y:S01]  /*0c20*/  IADD3.X R14, PT, PT, RZ, RZ, RZ, P0, !PT ;  /* 0x000000ffff0e7210 */ /* 0x000fe200007fe4ff */
[----:B0-----:R-:W-:Y:S01]  /*0c30*/  IMAD.WIDE.U32 R10, R11, 0x2, R2 ;  /* 0x000000020b0a7825 */ /* 0x001fe200078e0002 */
[----:B-1----:R-:W-:-:S04]  /*0c40*/  LEA R2, P0, R13, UR6, 0x1 ;  /* 0x000000060d027c11 */ /* 0x002fc8000f8008ff */
[----:B------:R-:W-:Y:S01]  /*0c50*/  LEA.HI.X R3, R13, UR7, R14, 0x1, P0 ;  /* 0x000000070d037c11 */ /* 0x000fe200080f0c0e */
[----:B------:R-:W3:Y:S01]  /*0c60*/  LDG.E.U16.CONSTANT R10, desc[UR12][R10.64] ;  /* 0x0000000c0a0a7981 */ /* 0x000ee2000c1e9500 */
[----:B--2---:R-:W-:-:S03]  /*0c70*/  IMAD.WIDE R4, R9, 0x2, R4 ;  /* 0x0000000209047825 */ /* 0x004fc600078e0204 */
[----:B------:R-:W2:Y:S04]  /*0c80*/  LDG.E.U16.CONSTANT R14, desc[UR12][R2.64+0x2] ;  /* 0x0000020c020e7981 */ /* 0x000ea8000c1e9500 */
[----:B------:R-:W4:Y:S04]  /*0c90*/  LDG.E.U16.CONSTANT R13, desc[UR12][R4.64] ;  /* 0x0000000c040d7981 */ /* 0x000f28000c1e9500 */
        /* <DEDUP_REMOVED lines=16> */
[----:B------:R-:W-:-:S05]  /*0da0*/  HADD2.F32 R18, -RZ, R18.H0_H0 ;  /* 0x20000012ff127230 */ /* 0x000fca0000004100 */
[----:B------:R-:W-:-:S07]  /*0db0*/  FFMA R12, R18, R19, R9 ;  /* 0x00000013120c7223 */ /* 0x000fce0000000009 */
.L_x_4:
[----:B------:R-:W-:Y:S05]  /*0dc0*/  BRA.U !UP1, `(.L_x_0) ;  /* 0x0000000109587547 */ /* 0x000fea000b800000 */
[----:B------:R-:W0:Y:S01]  /*0dd0*/  LDC.64 R4, c[0x0][0x380] ;  /* 0x0000e000ff047b82 */ /* 0x000e220000000a00 */
[----:B------:R-:W-:Y:S01]  /*0de0*/  IADD3 R9, PT, PT, R6, UR4, RZ ;  /* 0x0000000406097c10 */ /* 0x000fe2000fffe0ff */
[----:B------:R-:W-:Y:S01]  /*0df0*/  UIADD3 UR5, UPT, UPT, -UR5, URZ, URZ ;  /* 0x000000ff05057290 */ /* 0x000fe2000fffe1ff */
[----:B------:R-:W-:-:S05]  /*0e00*/  IADD3 R11, PT, PT, R8, UR4, RZ ;  /* 0x00000004080b7c10 */ /* 0x000fca000fffe0ff */
[----:B------:R-:W1:Y:S01]  /*0e10*/  LDC.64 R2, c[0x0][0x388] ;  /* 0x0000e200ff027b82 */ /* 0x000e620000000a00 */
[----:B0-----:R-:W-:-:S03]  /*0e20*/  IMAD.WIDE.U32 R4, R9, 0x2, R4 ;  /* 0x0000000209047825 */ /* 0x001fc600078e0004 */
[----:B------:R-:W-:Y:S02]  /*0e30*/  MOV R14, R4 ;  /* 0x00000004000e7202 */ /* 0x000fe40000000f00 */
[----:B------:R-:W-:-:S07]  /*0e40*/  MOV R15, R5 ;  /* 0x00000005000f7202 */ /* 0x000fce0000000f00 */
.L_x_5:
[----:B-1----:R-:W-:Y:S01]  /*0e50*/  IMAD.WIDE R4, R11, 0x2, R2 ;  /* 0x000000020b047825 */ /* 0x002fe200078e0202 */
[----:B------:R-:W-:Y:S02]  /*0e60*/  MOV R8, R14 ;  /* 0x0000000e00087202 */ /* 0x000fe40000000f00 */
[----:B------:R-:W-:-:S03]  /*0e70*/  MOV R9, R15 ;  /* 0x0000000f00097202 */ /* 0x000fc60000000f00 */
[----:B------:R-:W2:Y:S04]  /*0e80*/  LDG.E.U16.CONSTANT R4, desc[UR12][R4.64] ;  /* 0x0000000c04047981 */ /* 0x000ea8000c1e9500 */
[----:B------:R-:W3:Y:S01]  /*0e90*/  LDG.E.U16.CONSTANT R6, desc[UR12][R8.64] ;  /* 0x0000000c08067981 */ /* 0x000ee2000c1e9500 */
[----:B------:R-:W-:Y:S01]  /*0ea0*/  UIADD3 UR5, UPT, UPT, UR5, 0x1, URZ ;  /* 0x0000000105057890 */ /* 0x000fe2000fffe0ff */
[----:B------:R-:W-:Y:S02]  /*0eb0*/  IADD3 R14, P0, PT, R14, 0x2, RZ ;  /* 0x000000020e0e7810 */ /* 0x000fe40007f1e0ff */
[----:B------:R-:W-:Y:S01]  /*0ec0*/  IADD3 R11, PT, PT, R11, 0x1, RZ ;  /* 0x000000010b0b7810 */ /* 0x000fe20007ffe0ff */
[----:B------:R-:W-:Y:S01]  /*0ed0*/  UISETP.NE.AND UP0, UPT, UR5, URZ, UPT ;  /* 0x000000ff0500728c */ /* 0x000fe2000bf05270 */
[----:B------:R-:W-:Y:S01]  /*0ee0*/  IADD3.X R15, PT, PT, RZ, R15, RZ, P0, !PT ;  /* 0x0000000fff0f7210 */ /* 0x000fe200007fe4ff */
[----:B--2---:R-:W-:-:S02]  /*0ef0*/  HADD2.F32 R10, -RZ, R4.H0_H0 ;  /* 0x20000004ff0a7230 */ /* 0x004fc40000004100 */
[----:B---3--:R-:W-:-:S05]  /*0f00*/  HADD2.F32 R13, -RZ, R6.H0_H0 ;  /* 0x20000006ff0d7230 */ /* 0x008fca0000004100 */
[----:B------:R-:W-:Y:S01]  /*0f10*/  FFMA R12, R13, R10, R12 ;  /* 0x0000000a0d0c7223 */ /* 0x000fe2000000000c */
[----:B------:R-:W-:Y:S06]  /*0f20*/  BRA.U UP0, `(.L_x_5) ;  /* 0xfffffffd00c87547 */ /* 0x000fec000b83ffff */
.L_x_0:
[----:B------:R-:W0:Y:S01]  /*0f30*/  LDC.64 R2, c[0x0][0x390] ;  /* 0x0000e400ff027b82 */ /* 0x000e220000000a00 */
[----:B------:R-:W-:Y:S01]  /*0f40*/  IMAD R7, R7, UR11, R0 ;  /* 0x0000000b07077c24 */ /* 0x000fe2000f8e0200 */
[----:B------:R-:W-:-:S03]  /*0f50*/  F2FP.F16.F32.PACK_AB R12, RZ, R12 ;  /* 0x0000000cff0c723e */ /* 0x000fc600000000ff */
[----:B0-----:R-:W-:-:S05]  /*0f60*/  IMAD.WIDE R2, R7, 0x2, R2 ;  /* 0x0000000207027825 */ /* 0x001fca00078e0202 */
[----:B------:R-:W-:Y:S01]  /*0f70*/  STG.E.U16 desc[UR12][R2.64], R12 ;  /* 0x0000000c02007986 */ /* 0x000fe2000c10150c */
[----:B------:R-:W-:Y:S05]  /*0f80*/  EXIT ;  /* 0x000000000000794d */ /* 0x000fea0003800000 */
.L_x_6:
[----:B------:R-:W-:-:S00]  /*0f90*/  BRA `(.L_x_6) ;  /* 0xfffffffc00fc7947 */ /* 0x000fc0000383ffff */
[----:B------:R-:W-:-:S00]  /*0fa0*/  NOP ;  /* 0x0000000000007918 */ /* 0x000fc00000000000 */
        /* <DEDUP_REMOVED lines=13> */
.L_x_18:


//--------------------- .text._Z18fp16_matmul_kernelILi128ELi128ELi32EEvPK6__halfS2_PS0_iii --------------------------
	.section	.text._Z18fp16_matmul_kernelILi128ELi128ELi32EEvPK6__halfS2_PS0_iii,"ax",@progbits
	.align	128
        .global         _Z18fp16_matmul_kernelILi128ELi128ELi32EEvPK6__halfS2_PS0_iii
        .type           _Z18fp16_matmul_kernelILi128ELi128ELi32EEvPK6__halfS2_PS0_iii,@function
        .size           _Z18fp16_matmul_kernelILi128ELi128ELi32EEvPK6__halfS2_PS0_iii,(.L_x_19 - _Z18fp16_matmul_kernelILi128ELi128ELi32EEvPK6__halfS2_PS0_iii)
        .other          _Z18fp16_matmul_kernelILi128ELi128ELi32EEvPK6__halfS2_PS0_iii,@"STO_CUDA_ENTRY STV_DEFAULT"
_Z18fp16_matmul_kernelILi128ELi128ELi32EEvPK6__halfS2_PS0_iii:
.text._Z18fp16_matmul_kernelILi128ELi128ELi32EEvPK6__halfS2_PS0_iii:
[----:B------:R-:W-:Y:S01]  /*0000*/  LDC R1, c[0x0][0x37c] ;  /* 0x0000df00ff017b82 */ /* 0x000fe20000000800 */
[----:B------:R-:W0:Y:S07]  /*0010*/  S2R R4, SR_TID.X ;  /* 0x0000000000047919 */ /* 0x000e2e0000002100 */
[----:B------:R-:W1:Y:S01]  /*0020*/  S2UR UR5, SR_CTAID.Y ;  /* 0x00000000000579c3 */ /* 0x000e620000002600 */
[----:B------:R-:W2:Y:S01]  /*0030*/  LDCU UR10, c[0x0][0x398] ;  /* 0x00007300ff0a77ac */ /* 0x000ea20008000800 */
[----:B------:R-:W3:Y:S06]  /*0040*/  LDCU.64 UR8, c[0x0][0x358] ;  /* 0x00006b00ff0877ac */ /* 0x000eec0008000a00 */
[----:B------:R-:W4:Y:S08]  /*0050*/  LDC R0, c[0x0][0x3a0] ;  /* 0x0000e800ff007b82 */ /* 0x000f300000000800 */
[----:B------:R-:W5:Y:S08]  /*0060*/  LDC.64 R96, c[0x0][0x380] ;  /* 0x0000e000ff607b82 */ /* 0x000f700000000a00 */
[----:B------:R-:W3:Y:S01]  /*0070*/  S2UR UR7, SR_CgaCtaId ;  /* 0x00000000000779c3 */ /* 0x000ee20000008800 */
[----:B-1----:R-:W-:Y:S01]  /*0080*/  USHF.L.U32 UR5, UR5, 0x7, URZ ;  /* 0x0000000705057899 */ /* 0x002fe200080006ff */
[----:B------:R-:W-:Y:S01]  /*0090*/  UMOV UR4, 0x400 ;  /* 0x0000040000047882 */ /* 0x000fe20000000000 */
[----:B------:R-:W1:Y:S01]  /*00a0*/  LDCU UR11, c[0x0][0x39c] ;  /* 0x00007380ff0b77ac */ /* 0x000e620008000800 */
[----:B0-----:R-:W-:-:S03]  /*00b0*/  SHF.R.U32.HI R88, RZ, 0x5, R4 ;  /* 0x00000005ff587819 */ /* 0x001fc60000011604 */
[----:B----4-:R-:W-:Y:S01]  /*00c0*/  IMAD R3, R0, UR5, RZ ;  /* 0x0000000500037c24 */ /* 0x010fe2000f8e02ff */
[----:B------:R-:W-:Y:S01]  /*00d0*/  LOP3.LUT R87, R4, 0x100, RZ, 0xfc, !PT ;  /* 0x0000010004577812 */ /* 0x000fe200078efcff */
[----:B------:R-:W0:Y:S01]  /*00e0*/  LDC.64 R94, c[0x0][0x388] ;  /* 0x0000e200ff5e7b82 */ /* 0x000e220000000a00 */
[----:B------:R-:W-:Y:S02]  /*00f0*/  LOP3.LUT R2, R88, UR5, RZ, 0xfc, !PT ;  /* 0x0000000558027c12 */ /* 0x000fe4000f8efcff */
[----:B------:R-:W-:Y:S02]  /*0100*/  LOP3.LUT R89, R4, 0x1f, RZ, 0xc0, !PT ;  /* 0x0000001f04597812 */ /* 0x000fe400078ec0ff */
[----:B--2---:R-:W-:Y:S01]  /*0110*/  ISETP.GE.AND P2, PT, R2, UR10, PT ;  /* 0x0000000a02007c0c */ /* 0x004fe2000bf46270 */
[----:B-----5:R-:W-:Y:S01]  /*0120*/  IMAD.WIDE R96, R3, 0x2, R96 ;  /* 0x0000000203607825 */ /* 0x020fe200078e0260 */
[----:B------:R-:W-:Y:S02]  /*0130*/  SHF.R.U32.HI R87, RZ, 0x5, R87 ;  /* 0x00000005ff577819 */ /* 0x000fe40000011657 */
[----:B------:R-:W-:-:S02]  /*0140*/  ISETP.GE.OR P2, PT, R89, R0, P2 ;  /* 0x000000005900720c */ /* 0x000fc40001746670 */
[----:B------:R-:W-:Y:S01]  /*0150*/  LOP3.LUT R86, R4, 0x200, RZ, 0xfc, !PT ;  /* 0x0000020004567812 */ /* 0x000fe200078efcff */
[----:B------:R-:W-:-:S03]  /*0160*/  VIADD R2, R87, UR5 ;  /* 0x0000000557027c36 */ /* 0x000fc60008000000 */
[----:B------:R-:W-:Y:S02]  /*0170*/  SHF.R.U32.HI R86, RZ, 0x5, R86 ;  /* 0x00000005ff567819 */ /* 0x000fe40000011656 */
[----:B------:R-:W-:-:S03]  /*0180*/  ISETP.GE.AND P3, PT, R2, UR10, PT ;  /* 0x0000000a02007c0c */ /* 0x000fc6000bf66270 */
[----:B------:R-:W-:Y:S01]  /*0190*/  VIADD R6, R86, UR5 ;  /* 0x0000000556067c36 */ /* 0x000fe20008000000 */
[-C--:B------:R-:W-:Y:S01]  /*01a0*/  ISETP.LT.AND P3, PT, R89, R0.reuse, !P3 ;  /* 0x000000005900720c */ /* 0x080fe20005f61270 */
[-C--:B------:R-:W-:Y:S01]  /*01b0*/  @!P2 IMAD R3, R88, R0.reuse, R89 ;  /* 0x000000005803a224 */ /* 0x080fe200078e0259 */
[----:B------:R-:W-:Y:S02]  /*01c0*/  LOP3.LUT R85, R4, 0x300, RZ, 0xfc, !PT ;  /* 0x0000030004557812 */ /* 0x000fe400078efcff */
[----:B------:R-:W-:Y:S01]  /*01d0*/  ISETP.GE.AND P0, PT, R6, UR10, PT ;  /* 0x0000000a06007c0c */ /* 0x000fe2000bf06270 */
[----:B------:R-:W-:Y:S01]  /*01e0*/  @!P2 IMAD.WIDE.U32 R2, R3, 0x2, R96 ;  /* 0x000000020302a825 */ /* 0x000fe200078e0060 */
[----:B------:R-:W-:Y:S02]  /*01f0*/  SHF.R.U32.HI R85, RZ, 0x5, R85 ;  /* 0x00000005ff557819 */ /* 0x000fe40000011655 */
[----:B------:R-:W-:Y:S02]  /*0200*/  ISETP.LT.AND P0, PT, R89, R0, !P0 ;  /* 0x000000005900720c */ /* 0x000fe40004701270 */
[----:B---3--:R2:W3:Y:S01]  /*0210*/  @!P2 LDG.E.U16.CONSTANT R5, desc[UR8][R2.64] ;  /* 0x000000080205a981 */ /* 0x0084e2000c1e9500 */
[----:B------:R-:W-:-:S02]  /*0220*/  VIADD R8, R85, UR5 ;  /* 0x0000000555087c36 */ /* 0x000fc40008000000 */
[----:B------:R-:W-:-:S03]  /*0230*/  @P3 IMAD R7, R87, R0, R89 ;  /* 0x0000000057073224 */ /* 0x000fc600078e0259 */
[----:B------:R-:W-:Y:S01]  /*0240*/  ISETP.GE.AND P1, PT, R8, UR10, PT ;  /* 0x0000000a08007c0c */ /* 0x000fe2000bf26270 */
[----:B------:R-:W-:-:S03]  /*0250*/  @P3 IMAD.WIDE.U32 R6, R7, 0x2, R96 ;  /* 0x0000000207063825 */ /* 0x000fc600078e0060 */
[-C--:B------:R-:W-:Y:S01]  /*0260*/  ISETP.LT.AND P1, PT, R89, R0.reuse, !P1 ;  /* 0x000000005900720c */ /* 0x080fe20004f21270 */
[----:B--2---:R-:W-:Y:S01]  /*0270*/  @P0 IMAD R3, R86, R0, R89 ;  /* 0x0000000056030224 */ /* 0x004fe200078e0259 */
[----:B------:R-:W2:Y:S03]  /*0280*/  @P3 LDG.E.U16.CONSTANT R11, desc[UR8][R6.64] ;  /* 0x00000008060b3981 */ /* 0x000ea6000c1e9500 */
[----:B------:R-:W-:-:S05]  /*0290*/  @P0 IMAD.WIDE.U32 R2, R3, 0x2, R96 ;  /* 0x0000000203020825 */ /* 0x000fca00078e0060 */
[----:B------:R4:W5:Y:S03]  /*02a0*/  @P0 LDG.E.U16.CONSTANT R13, desc[UR8][R2.64] ;  /* 0x00000008020d0981 */ /* 0x000966000c1e9500 */
[----:B------:R-:W-:-:S04]  /*02b0*/  @P1 IMAD R9, R85, R0, R89 ;  /* 0x0000000055091224 */ /* 0x000fc800078e0259 */
[----:B------:R-:W-:-:S05]  /*02c0*/  @P1 IMAD.WIDE.U32 R8, R9, 0x2, R96 ;  /* 0x0000000209081825 */ /* 0x000fca00078e0060 */
[----:B------:R1:W5:Y:S01]  /*02d0*/  @P1 LDG.E.U16.CONSTANT R12, desc[UR8][R8.64] ;  /* 0x00000008080c1981 */ /* 0x000362000c1e9500 */
[C---:B------:R-:W-:Y:S01]  /*02e0*/  LOP3.LUT R84, R4.reuse, 0x400, RZ, 0xfc, !PT ;  /* 0x0000040004547812 */ /* 0x040fe200078efcff */
[----:B------:R-:W-:Y:S01]  /*02f0*/  ULEA UR6, UR7, UR4, 0x18 ;  /* 0x0000000407067291 */ /* 0x000fe2000f8ec0ff */
[C---:B------:R-:W-:Y:S01]  /*0300*/  LOP3.LUT R83, R4.reuse, 0x500, RZ, 0xfc, !PT ;  /* 0x0000050004537812 */ /* 0x040fe200078efcff */
[----:B----4-:R-:W-:Y:S01]  /*0310*/  IMAD.SHL.U32 R2, R4, 0x2, RZ ;  /* 0x0000000204027824 */ /* 0x010fe200078e00ff */
[----:B------:R-:W-:Y:S02]  /*0320*/  SHF.R.U32.HI R84, RZ, 0x5, R84 ;  /* 0x00000005ff547819 */ /* 0x000fe40000011654 */
[----:B------:R-:W-:Y:S01]  /*0330*/  SHF.R.U32.HI R83, RZ, 0x5, R83 ;  /* 0x00000005ff537819 */ /* 0x000fe20000011653 */
[----:B------:R-:W-:Y:S01]  /*0340*/  IMAD.U32 R91, RZ, RZ, UR6 ;  /* 0x00000006ff5b7e24 */ /* 0x000fe2000f8e00ff */
[----:B------:R-:W-:Y:S02]  /*0350*/  IADD3 R6, PT, PT, R84, UR5, RZ ;  /* 0x0000000554067c10 */ /* 0x000fe4000fffe0ff */
[----:B------:R-:W-:-:S02]  /*0360*/  LOP3.LUT R82, R4, 0x600, RZ, 0xfc, !PT ;  /* 0x0000060004527812 */ /* 0x000fc400078efcff */
[----:B------:R-:W-:Y:S01]  /*0370*/  ISETP.GE.AND P6, PT, R6, UR10, PT ;  /* 0x0000000a06007c0c */ /* 0x000fe2000bfc6270 */
[----:B------:R-:W-:Y:S01]  /*0380*/  VIADD R6, R83, UR5 ;  /* 0x0000000553067c36 */ /* 0x000fe20008000000 */
[----:B------:R-:W-:Y:S02]  /*0390*/  LOP3.LUT R2, R2, 0x3e, RZ, 0xc0, !PT ;  /* 0x0000003e02027812 */ /* 0x000fe400078ec0ff */
[----:B------:R-:W-:Y:S02]  /*03a0*/  SHF.R.U32.HI R82, RZ, 0x5, R82 ;  /* 0x00000005ff527819 */ /* 0x000fe40000011652 */
[----:B------:R-:W-:Y:S02]  /*03b0*/  LOP3.LUT R81, R4, 0x700, RZ, 0xfc, !PT ;  /* 0x0000070004517812 */ /* 0x000fe400078efcff */
[----:B------:R-:W-:Y:S02]  /*03c0*/  IADD3 R3, PT, PT, R2, R91, RZ ;  /* 0x0000005b02037210 */ /* 0x000fe40007ffe0ff */
[----:B------:R-:W-:Y:S01]  /*03d0*/  ISETP.GE.AND P4, PT, R6, UR10, PT ;  /* 0x0000000a06007c0c */ /* 0x000fe2000bf86270 */
[----:B------:R-:W-:Y:S01]  /*03e0*/  VIADD R6, R82, UR5 ;  /* 0x0000000552067c36 */ /* 0x000fe20008000000 */
[----:B------:R-:W-:Y:S01]  /*03f0*/  SHF.R.U32.HI R81, RZ, 0x5, R81 ;  /* 0x00000005ff517819 */ /* 0x000fe20000011651 */
[--C-:B------:R-:W-:Y:S01]  /*0400*/  IMAD R2, R88, 0x50, R3.reuse ;  /* 0x0000005058027824 */ /* 0x100fe200078e0203 */
[----:B------:R-:W-:Y:S01]  /*0410*/  ISETP.LT.AND P6, PT, R89, R0, !P6 ;  /* 0x000000005900720c */ /* 0x000fe200077c1270 */
[----:B------:R-:W-:Y:S01]  /*0420*/  IMAD R10, R87, 0x50, R3 ;  /* 0x00000050570a7824 */ /* 0x000fe200078e0203 */
[----:B------:R-:W-:Y:S01]  /*0430*/  ISETP.GE.AND P5, PT, R6, UR10, PT ;  /* 0x0000000a06007c0c */ /* 0x000fe2000bfa6270 */
[----:B-1----:R-:W-:Y:S01]  /*0440*/  VIADD R8, R81, UR5 ;  /* 0x0000000551087c36 */ /* 0x002fe20008000000 */
[----:B------:R-:W-:-:S02]  /*0450*/  LOP3.LUT R80, R4, 0x800, RZ, 0xfc, !PT ;  /* 0x0000080004507812 */ /* 0x000fc400078efcff */
[CC--:B------:R-:W-:Y:S02]  /*0460*/  ISETP.LT.AND P5, PT, R89.reuse, R0.reuse, !P5 ;  /* 0x000000005900720c */ /* 0x0c0fe40006fa1270 */
[----:B------:R-:W-:Y:S02]  /*0470*/  SHF.R.U32.HI R80, RZ, 0x5, R80 ;  /* 0x00000005ff507819 */ /* 0x000fe40000011650 */
[-C--:B------:R-:W-:Y:S02]  /*0480*/  ISETP.LT.AND P4, PT, R89, R0.reuse, !P4 ;  /* 0x000000005900720c */ /* 0x080fe40006781270 */
[----:B------:R-:W-:Y:S01]  /*0490*/  LOP3.LUT R79, R4, 0x900, RZ, 0xfc, !PT ;  /* 0x00000900044f7812 */ /* 0x000fe200078efcff */
[----:B------:R-:W-:-:S03]  /*04a0*/  @P6 IMAD R7, R84, R0, R89 ;  /* 0x0000000054076224 */ /* 0x000fc600078e0259 */
[----:B------:R-:W-:Y:S01]  /*04b0*/  SHF.R.U32.HI R79, RZ, 0x5, R79 ;  /* 0x00000005ff4f7819 */ /* 0x000fe2000001164f */
[----:B------:R-:W-:Y:S01]  /*04c0*/  @P6 IMAD.WIDE.U32 R6, R7, 0x2, R96 ;  /* 0x0000000207066825 */ /* 0x000fe200078e0060 */
[----:B------:R-:W-:Y:S02]  /*04d0*/  LOP3.LUT R78, R4, 0xa00, RZ, 0xfc, !PT ;  /* 0x00000a00044e7812 */ /* 0x000fe400078efcff */
[----:B------:R-:W-:Y:S02]  /*04e0*/  IADD3 R16, PT, PT, R79, UR5, RZ ;  /* 0x000000054f107c10 */ /* 0x000fe4000fffe0ff */
[----:B------:R1:W4:Y:S01]  /*04f0*/  @P6 LDG.E.U16.CONSTANT R15, desc[UR8][R6.64] ;  /* 0x00000008060f6981 */ /* 0x000322000c1e9500 */
[----:B------:R-:W-:Y:S01]  /*0500*/  @P4 IMAD R9, R83, R0, R89 ;  /* 0x0000000053094224 */ /* 0x000fe200078e0259 */
[----:B------:R-:W-:Y:S02]  /*0510*/  SHF.R.U32.HI R78, RZ, 0x5, R78 ;  /* 0x00000005ff4e7819 */ /* 0x000fe4000001164e */
[----:B---3--:R-:W-:Y:S04]  /*0520*/  @!P2 STS.U16 [R2], R5 ;  /* 0x000000050200a388 */ /* 0x008fe80000000400 */
[----:B------:R3:W-:Y:S01]  /*0530*/  @P2 STS.U16 [R2], RZ ;  /* 0x000000ff02002388 */ /* 0x0007e20000000400 */
[----:B------:R-:W-:-:S04]  /*0540*/  ISETP.GE.AND P2, PT, R8, UR10, PT ;  /* 0x0000000a08007c0c */ /* 0x000fc8000bf46270 */
[-C--:B------:R-:W-:Y:S01]  /*0550*/  ISETP.LT.AND P2, PT, R89, R0.reuse, !P2 ;  /* 0x000000005900720c */ /* 0x080fe20005741270 */
[----:B---3--:R-:W-:Y:S01]  /*0560*/  VIADD R2, R80, UR5 ;  /* 0x0000000550027c36 */ /* 0x008fe20008000000 */
[----:B------:R-:W-:Y:S01]  /*0570*/  @!P3 STS.U16 [R10], RZ ;  /* 0x000000ff0a00b388 */ /* 0x000fe20000000400 */
[----:B------:R-:W-:-:S03]  /*0580*/  @P5 IMAD R5, R82, R0, R89 ;  /* 0x0000000052055224 */ /* 0x000fc600078e0259 */
[----:B--2---:R2:W-:Y:S01]  /*0590*/  @P3 STS.U16 [R10], R11 ;  /* 0x0000000b0a003388 */ /* 0x0045e20000000400 */
[----:B------:R-:W-:Y:S01]  /*05a0*/  ISETP.GE.AND P3, PT, R2, UR10, PT ;  /* 0x0000000a02007c0c */ /* 0x000fe2000bf66270 */
[----:B------:R-:W-:Y:S02]  /*05b0*/  IMAD R2, R86, 0x50, R3 ;  /* 0x0000005056027824 */ /* 0x000fe400078e0203 */
[----:B-1----:R-:W-:Y:S01]  /*05c0*/  @P5 IMAD.WIDE.U32 R6, R5, 0x2, R96 ;  /* 0x0000000205065825 */ /* 0x002fe200078e0060 */
[-C--:B------:R-:W-:Y:S02]  /*05d0*/  ISETP.LT.AND P3, PT, R89, R0.reuse, !P3 ;  /* 0x000000005900720c */ /* 0x080fe40005f61270 */
[----:B------:R-:W-:Y:S01]  /*05e0*/  @!P0 STS.U16 [R2], RZ ;  /* 0x000000ff02008388 */ /* 0x000fe20000000400 */
[----:B------:R-:W-:Y:S02]  /*05f0*/  @P2 IMAD R5, R81, R0, R89 ;  /* 0x0000000051052224 */ /* 0x000fe400078e0259 */
[----:B------:R-:W-:Y:S01]  /*0600*/  @P4 IMAD.WIDE.U32 R8, R9, 0x2, R96 ;  /* 0x0000000209084825 */ /* 0x000fe200078e0060 */
[----:B-----5:R1:W-:Y:S01]  /*0610*/  @P0 STS.U16 [R2], R13 ;  /* 0x0000000d02000388 */ /* 0x0203e20000000400 */
[----:B------:R-:W-:-:S02]  /*0620*/  ISETP.GE.AND P0, PT, R16, UR10, PT ;  /* 0x0000000a10007c0c */ /* 0x000fc4000bf06270 */
[----:B--2---:R-:W-:Y:S01]  /*0630*/  @P2 IMAD.WIDE.U32 R10, R5, 0x2, R96 ;  /* 0x00000002050a2825 */ /* 0x004fe200078e0060 */
[----:B------:R2:W3:Y:S01]  /*0640*/  @P4 LDG.E.U16.CONSTANT R14, desc[UR8][R8.64] ;  /* 0x00000008080e4981 */ /* 0x0004e2000c1e9500 */
[----:B------:R-:W-:Y:S02]  /*0650*/  ISETP.LT.AND P0, PT, R89, R0, !P0 ;  /* 0x000000005900720c */ /* 0x000fe40004701270 */
[----:B------:R-:W-:Y:S01]  /*0660*/  IMAD R5, R85, 0x50, R3 ;  /* 0x0000005055057824 */ /* 0x000fe200078e0203 */
[----:B------:R5:W3:Y:S04]  /*0670*/  @P5 LDG.E.U16.CONSTANT R17, desc[UR8][R6.64] ;  /* 0x0000000806115981 */ /* 0x000ae8000c1e9500 */
[----:B------:R0:W3:Y:S01]  /*0680*/  @P2 LDG.E.U16.CONSTANT R19, desc[UR8][R10.64] ;  /* 0x000000080a132981 */ /* 0x0000e2000c1e9500 */
[----:B--2---:R-:W-:-:S03]  /*0690*/  VIADD R8, R78, UR5 ;  /* 0x000000054e087c36 */ /* 0x004fc60008000000 */
[----:B------:R-:W-:Y:S01]  /*06a0*/  @!P1 STS.U16 [R5], RZ ;  /* 0x000000ff05009388 */ /* 0x000fe20000000400 */
[----:B------:R-:W-:-:S03]  /*06b0*/  @P3 IMAD R9, R80, R0, R89 ;  /* 0x0000000050093224 */ /* 0x000fc600078e0259 */
[----:B------:R2:W-:Y:S01]  /*06c0*/  @P1 STS.U16 [R5], R12 ;  /* 0x0000000c05001388 */ /* 0x0005e20000000400 */
[----:B------:R-:W-:Y:S01]  /*06d0*/  ISETP.GE.AND P1, PT, R8, UR10, PT ;  /* 0x0000000a08007c0c */ /* 0x000fe2000bf26270 */
[----:B-----5:R-:W-:-:S03]  /*06e0*/  @P3 IMAD.WIDE.U32 R6, R9, 0x2, R96 ;  /* 0x0000000209063825 */ /* 0x020fc600078e0060 */
[-C--:B------:R-:W-:Y:S01]  /*06f0*/  ISETP.LT.AND P1, PT, R89, R0.reuse, !P1 ;  /* 0x000000005900720c */ /* 0x080fe20004f21270 */
[----:B------:R-:W-:Y:S01]  /*0700*/  @P0 IMAD R9, R79, R0, R89 ;  /* 0x000000004f090224 */ /* 0x000fe200078e0259 */
[----:B------:R5:W3:Y:S03]  /*0710*/  @P3 LDG.E.U16.CONSTANT R16, desc[UR8][R6.64] ;  /* 0x0000000806103981 */ /* 0x000ae6000c1e9500 */
[----:B------:R-:W-:-:S05]  /*0720*/  @P0 IMAD.WIDE.U32 R8, R9, 0x2, R96 ;  /* 0x0000000209080825 */ /* 0x000fca00078e0060 */
[----:B-1----:R-:W3:Y:S03]  /*0730*/  @P0 LDG.E.U16.CONSTANT R13, desc[UR8][R8.64] ;  /* 0x00000008080d0981 */ /* 0x002ee6000c1e9500 */
[----:B0-----:R-:W-:-:S04]  /*0740*/  @P1 IMAD R11, R78, R0, R89 ;  /* 0x000000004e0b1224 */ /* 0x001fc800078e0259 */
[----:B------:R-:W-:-:S05]  /*0750*/  @P1 IMAD.WIDE.U32 R10, R11, 0x2, R96 ;  /* 0x000000020b0a1825 */ /* 0x000fca00078e0060 */
[----:B------:R0:W3:Y:S01]  /*0760*/  @P1 LDG.E.U16.CONSTANT R18, desc[UR8][R10.64] ;  /* 0x000000080a121981 */ /* 0x0000e2000c1e9500 */
[----:B------:R-:W1:Y:S01]  /*0770*/  S2UR UR6, SR_CTAID.X ;  /* 0x00000000000679c3 */ /* 0x000e620000002500 */
[C---:B------:R-:W-:Y:S02]  /*0780*/  LOP3.LUT R77, R4.reuse, 0xb00, RZ, 0xfc, !PT ;  /* 0x00000b00044d7812 */ /* 0x040fe400078efcff */
[----:B------:R-:W-:Y:S02]  /*0790*/  LOP3.LUT R76, R4, 0xc00, RZ, 0xfc, !PT ;  /* 0x00000c00044c7812 */ /* 0x000fe400078efcff */
[----:B------:R-:W-:Y:S01]  /*07a0*/  SHF.R.U32.HI R77, RZ, 0x5, R77 ;  /* 0x00000005ff4d7819 */ /* 0x000fe2000001164d */
[--C-:B------:R-:W-:Y:S01]  /*07b0*/  IMAD R2, R84, 0x50, R3.reuse ;  /* 0x0000005054027824 */ /* 0x100fe200078e0203 */
[----:B------:R-:W-:Y:S01]  /*07c0*/  SHF.R.U32.HI R76, RZ, 0x5, R76 ;  /* 0x00000005ff4c7819 */ /* 0x000fe2000001164c */
[----:B--2---:R-:W-:Y:S01]  /*07d0*/  IMAD R5, R83, 0x50, R3 ;  /* 0x0000005053057824 */ /* 0x004fe200078e0203 */
[C---:B------:R-:W-:Y:S01]  /*07e0*/  LOP3.LUT R74, R4.reuse, 0xe00, RZ, 0xfc, !PT ;  /* 0x00000e00044a7812 */ /* 0x040fe200078efcff */
[----:B-----5:R-:W-:Y:S01]  /*07f0*/  VIADD R6, R77, UR5 ;  /* 0x000000054d067c36 */ /* 0x020fe20008000000 */
[----:B------:R-:W-:Y:S01]  /*0800*/  LOP3.LUT R75, R4, 0xd00, RZ, 0xfc, !PT ;  /* 0x00000d00044b7812 */ /* 0x000fe200078efcff */
[----:B------:R-:W-:Y:S01]  /*0810*/  @!P6 STS.U16 [R2], RZ ;  /* 0x000000ff0200e388 */ /* 0x000fe20000000400 */
[----:B------:R-:W-:Y:S01]  /*0820*/  VIADD R7, R76, UR5 ;  /* 0x000000054c077c36 */ /* 0x000fe20008000000 */
[----:B------:R-:W-:-:S02]  /*0830*/  SHF.R.U32.HI R74, RZ, 0x5, R74 ;  /* 0x00000005ff4a7819 */ /* 0x000fc4000001164a */
[----:B----4-:R2:W-:Y:S01]  /*0840*/  @P6 STS.U16 [R2], R15 ;  /* 0x0000000f02006388 */ /* 0x0105e20000000400 */
[----:B------:R-:W-:Y:S01]  /*0850*/  ISETP.GE.AND P6, PT, R6, UR10, PT ;  /* 0x0000000a06007c0c */ /* 0x000fe2000bfc6270 */
[----:B------:R-:W-:Y:S01]  /*0860*/  IMAD R6, R82, 0x50, R3 ;  /* 0x0000005052067824 */ /* 0x000fe200078e0203 */
[----:B------:R-:W-:Y:S01]  /*0870*/  SHF.R.U32.HI R75, RZ, 0x5, R75 ;  /* 0x00000005ff4b7819 */ /* 0x000fe2000001164b */
[----:B------:R-:W-:Y:S01]  /*0880*/  @!P4 STS.U16 [R5], RZ ;  /* 0x000000ff0500c388 */ /* 0x000fe20000000400 */
[----:B------:R-:W-:Y:S02]  /*0890*/  LOP3.LUT R72, R4, 0xf00, RZ, 0xfc, !PT ;  /* 0x00000f0004487812 */ /* 0x000fe400078efcff */
[----:B------:R-:W-:Y:S01]  /*08a0*/  ISETP.LT.AND P6, PT, R89, R0, !P6 ;  /* 0x000000005900720c */ /* 0x000fe200077c1270 */
[----:B--2---:R-:W-:Y:S01]  /*08b0*/  IMAD R2, R81, 0x50, R3 ;  /* 0x0000005051027824 */ /* 0x004fe200078e0203 */
[----:B------:R-:W-:Y:S01]  /*08c0*/  SHF.R.U32.HI R72, RZ, 0x5, R72 ;  /* 0x00000005ff487819 */ /* 0x000fe20000011648 */
[----:B-1----:R-:W-:-:S06]  /*08d0*/  USHF.L.U32 UR6, UR6, 0x7, URZ ;  /* 0x0000000706067899 */ /* 0x002fcc00080006ff */
[----:B0-----:R-:W-:Y:S01]  /*08e0*/  VIADD R10, R88, UR6 ;  /* 0x00000006580a7c36 */ /* 0x001fe20008000000 */
[----:B------:R-:W-:Y:S01]  /*08f0*/  IADD3 R12, PT, PT, R87, UR6, RZ ;  /* 0x00000006570c7c10 */ /* 0x000fe2000fffe0ff */
[----:B---3--:R0:W-:Y:S01]  /*0900*/  @P4 STS.U16 [R5], R14 ;  /* 0x0000000e05004388 */ /* 0x0081e20000000400 */
[----:B------:R-:W-:Y:S02]  /*0910*/  ISETP.GE.AND P4, PT, R7, UR10, PT ;  /* 0x0000000a07007c0c */ /* 0x000fe4000bf86270 */
[----:B------:R-:W-:Y:S01]  /*0920*/  IADD3 R7, PT, PT, R75, UR5, RZ ;  /* 0x000000054b077c10 */ /* 0x000fe2000fffe0ff */
[----:B------:R-:W-:Y:S04]  /*0930*/  @!P5 STS.U16 [R6], RZ ;  /* 0x000000ff0600d388 */ /* 0x000fe80000000400 */
[----:B------:R1:W-:Y:S01]  /*0940*/  @P5 STS.U16 [R6], R17 ;  /* 0x0000001106005388 */ /* 0x0003e20000000400 */
[----:B0-----:R-:W-:Y:S01]  /*0950*/  VIADD R5, R74, UR5 ;  /* 0x000000054a057c36 */ /* 0x001fe20008000000 */
[----:B------:R-:W-:-:S02]  /*0960*/  ISETP.GE.AND P5, PT, R7, UR10, PT ;  /* 0x0000000a07007c0c */ /* 0x000fc4000bfa6270 */
[----:B------:R-:W-:Y:S01]  /*0970*/  @!P2 STS.U16 [R2], RZ ;  /* 0x000000ff0200a388 */ /* 0x000fe20000000400 */
[----:B------:R-:W-:-:S03]  /*0980*/  ISETP.LT.AND P4, PT, R89, R0, !P4 ;  /* 0x000000005900720c */ /* 0x000fc60006781270 */
[----:B------:R0:W-:Y:S01]  /*0990*/  @P2 STS.U16 [R2], R19 ;  /* 0x0000001302002388 */ /* 0x0001e20000000400 */
[----:B------:R-:W-:Y:S01]  /*09a0*/  ISETP.GE.AND P2, PT, R5, UR10, PT ;  /* 0x0000000a05007c0c */ /* 0x000fe2000bf46270 */
[--C-:B------:R-:W-:Y:S01]  /*09b0*/  IMAD R5, R80, 0x50, R3.reuse ;  /* 0x0000005050057824 */ /* 0x100fe200078e0203 */
[CC--:B------:R-:W-:Y:S01]  /*09c0*/  ISETP.LT.AND P5, PT, R89.reuse, R0.reuse, !P5 ;  /* 0x000000005900720c */ /* 0x0c0fe20006fa1270 */
[----:B-1----:R-:W-:Y:S01]  /*09d0*/  VIADD R6, R72, UR5 ;  /* 0x0000000548067c36 */ /* 0x002fe20008000000 */
[----:B------:R-:W-:Y:S02]  /*09e0*/  ISETP.LT.AND P2, PT, R89, R0, !P2 ;  /* 0x000000005900720c */ /* 0x000fe40005741270 */
[----:B------:R-:W-:Y:S01]  /*09f0*/  @!P3 STS.U16 [R5], RZ ;  /* 0x000000ff0500b388 */ /* 0x000fe20000000400 */
[----:B0-----:R-:W-:-:S03]  /*0a00*/  IMAD R2, R79, 0x50, R3 ;  /* 0x000000504f027824 */ /* 0x001fc600078e0203 */
[----:B------:R0:W-:Y:S01]  /*0a10*/  @P3 STS.U16 [R5], R16 ;  /* 0x0000001005003388 */ /* 0x0001e20000000400 */
[----:B------:R-:W-:Y:S01]  /*0a20*/  @P6 IMAD R7, R77, R0, R89 ;  /* 0x000000004d076224 */ /* 0x000fe200078e0259 */
[----:B------:R-:W-:Y:S02]  /*0a30*/  ISETP.GE.AND P3, PT, R6, UR10, PT ;  /* 0x0000000a06007c0c */ /* 0x000fe4000bf66270 */
[----:B------:R-:W-:Y:S01]  /*0a40*/  @!P0 STS.U16 [R2], RZ ;  /* 0x000000ff02008388 */ /* 0x000fe20000000400 */
[----:B------:R-:W-:-:S03]  /*0a50*/  @P6 IMAD.WIDE.U32 R6, R7, 0x2, R96 ;  /* 0x0000000207066825 */ /* 0x000fc600078e0060 */
[----:B------:R1:W-:Y:S01]  /*0a60*/  @P0 STS.U16 [R2], R13 ;  /* 0x0000000d02000388 */ /* 0x0003e20000000400 */
[----:B------:R-:W-:Y:S02]  /*0a70*/  ISETP.GE.AND P0, PT, R10, UR11, PT ;  /* 0x0000000b0a007c0c */ /* 0x000fe4000bf06270 */
[CC--:B------:R-:W-:Y:S01]  /*0a80*/  ISETP.LT.AND P3, PT, R89.reuse, R0.reuse, !P3 ;  /* 0x000000005900720c */ /* 0x0c0fe20005f61270 */
[-C--:B------:R-:W-:Y:S01]  /*0a90*/  @P4 IMAD R9, R76, R0.reuse, R89 ;  /* 0x000000004c094224 */ /* 0x080fe200078e0259 */
[-C--:B------:R-:W-:Y:S01]  /*0aa0*/  ISETP.GE.OR P0, PT, R89, R0.reuse, P0 ;  /* 0x000000005900720c */ /* 0x080fe20000706670 */
[----:B0-----:R-:W-:Y:S01]  /*0ab0*/  IMAD R5, R78, 0x50, R3 ;  /* 0x000000504e057824 */ /* 0x001fe200078e0203 */
[----:B------:R0:W2:Y:S01]  /*0ac0*/  @P6 LDG.E.U16.CONSTANT R15, desc[UR8][R6.64] ;  /* 0x00000008060f6981 */ /* 0x0000a2000c1e9500 */
[----:B------:R-:W-:Y:S02]  /*0ad0*/  @P5 IMAD R11, R75, R0, R89 ;  /* 0x000000004b0b5224 */ /* 0x000fe400078e0259 */
[--C-:B------:R-:W-:Y:S01]  /*0ae0*/  @P4 IMAD.WIDE.U32 R8, R9, 0x2, R96.reuse ;  /* 0x0000000209084825 */ /* 0x100fe200078e0060 */
[----:B------:R-:W-:Y:S03]  /*0af0*/  @!P1 STS.U16 [R5], RZ ;  /* 0x000000ff05009388 */ /* 0x000fe60000000400 */
[----:B------:R-:W-:Y:S01]  /*0b00*/  @P5 IMAD.WIDE.U32 R10, R11, 0x2, R96 ;  /* 0x000000020b0a5825 */ /* 0x000fe200078e0060 */
[----:B------:R3:W-:Y:S01]  /*0b10*/  @P1 STS.U16 [R5], R18 ;  /* 0x0000001205001388 */ /* 0x0007e20000000400 */
[----:B------:R-:W-:-:S02]  /*0b20*/  ISETP.GE.AND P1, PT, R12, UR11, PT ;  /* 0x0000000b0c007c0c */ /* 0x000fc4000bf26270 */
[-C--:B0-----:R-:W-:Y:S01]  /*0b30*/  @P2 IMAD R7, R74, R0.reuse, R89 ;  /* 0x000000004a072224 */ /* 0x081fe200078e0259 */
[----:B------:R0:W4:Y:S01]  /*0b40*/  @P4 LDG.E.U16.CONSTANT R14, desc[UR8][R8.64] ;  /* 0x00000008080e4981 */ /* 0x000122000c1e9500 */
[----:B------:R-:W-:Y:S01]  /*0b50*/  IMAD R19, R0, UR6, RZ ;  /* 0x0000000600137c24 */ /* 0x000fe2000f8e02ff */
[-C--:B------:R-:W-:Y:S01]  /*0b60*/  ISETP.LT.AND P1, PT, R89, R0.reuse, !P1 ;  /* 0x000000005900720c */ /* 0x080fe20004f21270 */
[----:B------:R-:W-:Y:S01]  /*0b70*/  @P2 IMAD.WIDE.U32 R6, R7, 0x2, R96 ;  /* 0x0000000207062825 */ /* 0x000fe200078e0060 */
[----:B------:R5:W4:Y:S03]  /*0b80*/  @P5 LDG.E.U16.CONSTANT R17, desc[UR8][R10.64] ;  /* 0x000000080a115981 */ /* 0x000b26000c1e9500 */
[----:B------:R-:W-:Y:S02]  /*0b90*/  IMAD.WIDE R94, R19, 0x2, R94 ;  /* 0x00000002135e7825 */ /* 0x000fe400078e025e */
[----:B------:R3:W4:Y:S02]  /*0ba0*/  @P2 LDG.E.U16.CONSTANT R7, desc[UR8][R6.64] ;  /* 0x0000000806072981 */ /* 0x000724000c1e9500 */
[----:B0-----:R-:W-:-:S02]  /*0bb0*/  @P3 IMAD R9, R72, R0, R89 ;  /* 0x0000000048093224 */ /* 0x001fc400078e0259 */
[----:B-1----:R-:W-:Y:S02]  /*0bc0*/  @!P0 IMAD R13, R88, R0, R89 ;  /* 0x00000000580d8224 */ /* 0x002fe400078e0259 */
[----:B------:R-:W-:-:S04]  /*0bd0*/  @P3 IMAD.WIDE.U32 R8, R9, 0x2, R96 ;  /* 0x0000000209083825 */ /* 0x000fc800078e0060 */
[----:B-----5:R-:W-:Y:S02]  /*0be0*/  @!P0 IMAD.WIDE.U32 R10, R13, 0x2, R94 ;  /* 0x000000020d0a8825 */ /* 0x020fe400078e005e */
[----:B------:R0:W5:Y:S02]  /*0bf0*/  @P3 LDG.E.U16.CONSTANT R9, desc[UR8][R8.64] ;  /* 0x0000000808093981 */ /* 0x000164000c1e9500 */
[----:B------:R-:W-:Y:S02]  /*0c00*/  @P1 IMAD R13, R87, R0, R89 ;  /* 0x00000000570d1224 */ /* 0x000fe400078e0259 */
[----:B------:R1:W5:Y:S02]  /*0c10*/  @!P0 LDG.E.U16.CONSTANT R10, desc[UR8][R10.64] ;  /* 0x000000080a0a8981 */ /* 0x000364000c1e9500 */
[----:B------:R-:W-:-:S06]  /*0c20*/  @P1 IMAD.WIDE.U32 R12, R13, 0x2, R94 ;  /* 0x000000020d0c1825 */ /* 0x000fcc00078e005e */
[----:B------:R-:W5:Y:S01]  /*0c30*/  @P1 LDG.E.U16.CONSTANT R13, desc[UR8][R12.64] ;  /* 0x000000080c0d1981 */ /* 0x000f62000c1e9500 */
[--C-:B------:R-:W-:Y:S01]  /*0c40*/  IMAD R2, R77, 0x50, R3.reuse ;  /* 0x000000504d027824 */ /* 0x100fe200078e0203 */
[----:B------:R-:W-:Y:S01]  /*0c50*/  UIADD3 UR4, UPT, UPT, UR4, 0x5000, URZ ;  /* 0x0000500004047890 */ /* 0x000fe2000fffe0ff */
[----:B---3--:R-:W-:Y:S02]  /*0c60*/  VIADD R6, R86, UR6 ;  /* 0x0000000656067c36 */ /* 0x008fe40008000000 */
[----:B------:R-:W-:Y:S01]  /*0c70*/  IMAD R5, R76, 0x50, R3 ;  /* 0x000000504c057824 */ /* 0x000fe200078e0203 */
[----:B------:R-:W-:Y:S01]  /*0c80*/  @!P6 STS.U16 [R2], RZ ;  /* 0x000000ff0200e388 */ /* 0x000fe20000000400 */
[----:B------:R-:W-:Y:S01]  /*0c90*/  ULEA UR4, UR7, UR4, 0x18 ;  /* 0x0000000407047291 */ /* 0x000fe2000f8ec0ff */
[----:B0-----:R-:W-:Y:S02]  /*0ca0*/  VIADD R8, R85, UR6 ;  /* 0x0000000655087c36 */ /* 0x001fe40008000000 */
[----:B-1----:R-:W-:-:S03]  /*0cb0*/  VIADD R11, R84, UR6 ;  /* 0x00000006540b7c36 */ /* 0x002fc60008000000 */
[----:B------:R-:W-:-:S05]  /*0cc0*/  MOV R73, UR4 ;  /* 0x0000000400497c02 */ /* 0x000fca0008000f00 */
[----:B------:R-:W-:Y:S01]  /*0cd0*/  IMAD R21, R89, 0x2, R73 ;  /* 0x0000000259157824 */ /* 0x000fe200078e0249 */
[----:B--2---:R0:W-:Y:S01]  /*0ce0*/  @P6 STS.U16 [R2], R15 ;  /* 0x0000000f02006388 */ /* 0x0041e20000000400 */
[----:B------:R-:W-:Y:S01]  /*0cf0*/  ISETP.GE.AND P6, PT, R6, UR11, PT ;  /* 0x0000000b06007c0c */ /* 0x000fe2000bfc6270 */
[--C-:B------:R-:W-:Y:S02]  /*0d00*/  IMAD R6, R75, 0x50, R3.reuse ;  /* 0x000000504b067824 */ /* 0x100fe400078e0203 */
[----:B------:R-:W-:Y:S01]  /*0d10*/  @!P4 STS.U16 [R5], RZ ;  /* 0x000000ff0500c388 */ /* 0x000fe20000000400 */
[----:B------:R-:W-:Y:S01]  /*0d20*/  ISETP.LT.AND P6, PT, R89, R0, !P6 ;  /* 0x000000005900720c */ /* 0x000fe200077c1270 */
[----:B0-----:R-:W-:Y:S02]  /*0d30*/  IMAD R2, R74, 0x50, R3 ;  /* 0x000000504a027824 */ /* 0x001fe400078e0203 */
[----:B----4-:R0:W-:Y:S01]  /*0d40*/  @P4 STS.U16 [R5], R14 ;  /* 0x0000000e05004388 */ /* 0x0101e20000000400 */
[----:B------:R-:W-:-:S03]  /*0d50*/  ISETP.GE.AND P4, PT, R8, UR11, PT ;  /* 0x0000000b08007c0c */ /* 0x000fc6000bf86270 */
[----:B------:R-:W-:Y:S01]  /*0d60*/  @!P5 STS.U16 [R6], RZ ;  /* 0x000000ff0600d388 */ /* 0x000fe20000000400 */
[----:B------:R-:W-:-:S03]  /*0d70*/  ISETP.LT.AND P4, PT, R89, R0, !P4 ;  /* 0x000000005900720c */ /* 0x000fc60006781270 */
[----:B------:R1:W-:Y:S01]  /*0d80*/  @P5 STS.U16 [R6], R17 ;  /* 0x0000001106005388 */ /* 0x0003e20000000400 */
[----:B------:R-:W-:Y:S01]  /*0d90*/  ISETP.GE.AND P5, PT, R11, UR11, PT ;  /* 0x0000000b0b007c0c */ /* 0x000fe2000bfa6270 */
[----:B------:R-:W-:Y:S02]  /*0da0*/  VIADD R11, R83, UR6 ;  /* 0x00000006530b7c36 */ /* 0x000fe40008000000 */
[----:B------:R-:W-:Y:S01]  /*0db0*/  IMAD R8, R72, 0x50, R3 ;  /* 0x0000005048087824 */ /* 0x000fe200078e0203 */
[----:B------:R-:W-:Y:S01]  /*0dc0*/  @!P2 STS.U16 [R2], RZ ;  /* 0x000000ff0200a388 */ /* 0x000fe20000000400 */
[-C--:B------:R-:W-:Y:S01]  /*0dd0*/  ISETP.LT.AND P5, PT, R89, R0.reuse, !P5 ;  /* 0x000000005900720c */ /* 0x080fe20006fa1270 */
[----:B------:R-:W-:Y:S02]  /*0de0*/  VIADD R3, R82, UR6 ;  /* 0x0000000652037c36 */ /* 0x000fe40008000000 */
[----:B------:R2:W-:Y:S01]  /*0df0*/  @P2 STS.U16 [R2], R7 ;  /* 0x0000000702002388 */ /* 0x0005e20000000400 */
[----:B------:R-:W-:Y:S01]  /*0e00*/  ISETP.GE.AND P2, PT, R11, UR11, PT ;  /* 0x0000000b0b007c0c */ /* 0x000fe2000bf46270 */
[----:B0-----:R-:W-:Y:S01]  /*0e10*/  IMAD R5, R88, 0x50, R21 ;  /* 0x0000005058057824 */ /* 0x001fe200078e0215 */
[----:B-1----:R-:W-:Y:S01]  /*0e20*/  IADD3 R6, PT, PT, R81, UR6, RZ ;  /* 0x0000000651067c10 */ /* 0x002fe2000fffe0ff */
[----:B------:R-:W-:Y:S01]  /*0e30*/  @!P3 STS.U16 [R8], RZ ;  /* 0x000000ff0800b388 */ /* 0x000fe20000000400 */
[----:B------:R-:W-:-:S03]  /*0e40*/  ISETP.LT.AND P2, PT, R89, R0, !P2 ;  /* 0x000000005900720c */ /* 0x000fc60005741270 */
[----:B-----5:R-:W-:Y:S01]  /*0e50*/  @P3 STS.U16 [R8], R9 ;  /* 0x0000000908003388 */ /* 0x020fe20000000400 */
[----:B------:R-:W-:Y:S01]  /*0e60*/  ISETP.GE.AND P3, PT, R3, UR11, PT ;  /* 0x0000000b03007c0c */ /* 0x000fe2000bf66270 */
[-C--:B------:R-:W-:Y:S02]  /*0e70*/  @P6 IMAD R3, R86, R0.reuse, R89 ;  /* 0x0000000056036224 */ /* 0x080fe400078e0259 */
[----:B------:R0:W-:Y:S01]  /*0e80*/  @!P0 STS.U16 [R5], R10 ;  /* 0x0000000a05008388 */ /* 0x0001e20000000400 */
[----:B------:R-:W-:-:S03]  /*0e90*/  ISETP.LT.AND P3, PT, R89, R0, !P3 ;  /* 0x000000005900720c */ /* 0x000fc60005f61270 */
[----:B------:R1:W-:Y:S01]  /*0ea0*/  @P0 STS.U16 [R5], RZ ;  /* 0x000000ff05000388 */ /* 0x0003e20000000400 */
[----:B------:R-:W-:Y:S01]  /*0eb0*/  ISETP.GE.AND P0, PT, R6, UR11, PT ;  /* 0x0000000b06007c0c */ /* 0x000fe2000bf06270 */
[-C--:B--2---:R-:W-:Y:S02]  /*0ec0*/  @P4 IMAD R7, R85, R0.reuse, R89 ;  /* 0x0000000055074224 */ /* 0x084fe400078e0259 */
[----:B------:R-:W-:Y:S01]  /*0ed0*/  @P6 IMAD.WIDE.U32 R2, R3, 0x2, R94 ;  /* 0x0000000203026825 */ /* 0x000fe200078e005e */
[----:B------:R-:W-:-:S03]  /*0ee0*/  ISETP.LT.AND P0, PT, R89, R0, !P0 ;  /* 0x000000005900720c */ /* 0x000fc60004701270 */
[----:B0-----:R-:W-:Y:S01]  /*0ef0*/  IMAD R10, R87, 0x50, R21 ;  /* 0x00000050570a7824 */ /* 0x001fe200078e0215 */
[----:B------:R0:W2:Y:S01]  /*0f00*/  @P6 LDG.E.U16.CONSTANT R12, desc[UR8][R2.64] ;  /* 0x00000008020c6981 */ /* 0x0000a2000c1e9500 */
[----:B------:R-:W-:Y:S02]  /*0f10*/  @P5 IMAD R9, R84, R0, R89 ;  /* 0x0000000054095224 */ /* 0x000fe400078e0259 */
[----:B-1----:R-:W-:Y:S02]  /*0f20*/  VIADD R5, R80, UR6 ;  /* 0x0000000650057c36 */ /* 0x002fe40008000000 */
[--C-:B------:R-:W-:Y:S01]  /*0f30*/  @P4 IMAD.WIDE.U32 R6, R7, 0x2, R94.reuse ;  /* 0x0000000207064825 */ /* 0x100fe200078e005e */
[----:B------:R-:W-:Y:S03]  /*0f40*/  @!P1 STS.U16 [R10], RZ ;  /* 0x000000ff0a009388 */ /* 0x000fe60000000400 */
[----:B------:R-:W-:Y:S01]  /*0f50*/  @P5 IMAD.WIDE.U32 R8, R9, 0x2, R94 ;  /* 0x0000000209085825 */ /* 0x000fe200078e005e */
[----:B------:R1:W-:Y:S01]  /*0f60*/  @P1 STS.U16 [R10], R13 ;  /* 0x0000000d0a001388 */ /* 0x0003e20000000400 */
[----:B------:R-:W-:-:S02]  /*0f70*/  ISETP.GE.AND P1, PT, R5, UR11, PT ;  /* 0x0000000b05007c0c */ /* 0x000fc4000bf26270 */
[-CC-:B------:R-:W-:Y:S01]  /*0f80*/  @P2 IMAD R11, R83, R0.reuse, R89.reuse ;  /* 0x00000000530b2224 */ /* 0x180fe200078e0259 */
[----:B------:R3:W4:Y:S01]  /*0f90*/  @P4 LDG.E.U16.CONSTANT R14, desc[UR8][R6.64] ;  /* 0x00000008060e4981 */ /* 0x000722000c1e9500 */
[-C--:B------:R-:W-:Y:S01]  /*0fa0*/  @P3 IMAD R5, R82, R0.reuse, R89 ;  /* 0x0000000052053224 */ /* 0x080fe200078e0259 */
[-C--:B------:R-:W-:Y:S01]  /*0fb0*/  ISETP.LT.AND P1, PT, R89, R0.reuse, !P1 ;  /* 0x000000005900720c */ /* 0x080fe20004f21270 */
[----:B0-----:R-:W-:Y:S01]  /*0fc0*/  @P2 IMAD.WIDE.U32 R2, R11, 0x2, R94 ;  /* 0x000000020b022825 */ /* 0x001fe200078e005e */
[----:B------:R0:W5:Y:S03]  /*0fd0*/  @P5 LDG.E.U16.CONSTANT R15, desc[UR8][R8.64] ;  /* 0x00000008080f5981 */ /* 0x000166000c1e9500 */
[----:B------:R-:W-:Y:S01]  /*0fe0*/  @P0 IMAD R11, R81, R0, R89 ;  /* 0x00000000510b0224 */ /* 0x000fe200078e0259 */
[----:B------:R0:W5:Y:S01]  /*0ff0*/  @P2 LDG.E.U16.CONSTANT R16, desc[UR8][R2.64] ;  /* 0x0000000802102981 */ /* 0x000162000c1e9500 */
[----:B---3--:R-:W-:-:S04]  /*1000*/  @P3 IMAD.WIDE.U32 R6, R5, 0x2, R94 ;  /* 0x0000000205063825 */ /* 0x008fc800078e005e */
[----:B-1----:R-:W-:Y:S02]  /*1010*/  @P0 IMAD.WIDE.U32 R10, R11, 0x2, R94 ;  /* 0x000000020b0a0825 */ /* 0x002fe400078e005e */
[----:B------:R1:W3:Y:S02]  /*1020*/  @P3 LDG.E.U16.CONSTANT R6, desc[UR8][R6.64] ;  /* 0x0000000806063981 */ /* 0x0002e4000c1e9500 */
[----:B------:R-:W-:Y:S02]  /*1030*/  @P1 IMAD R5, R80, R0, R89 ;  /* 0x0000000050051224 */ /* 0x000fe400078e0259 */
[----:B------:R-:W3:Y:S02]  /*1040*/  @P0 LDG.E.U16.CONSTANT R10, desc[UR8][R10.64] ;  /* 0x000000080a0a0981 */ /* 0x000ee4000c1e9500 */
[----:B0-----:R-:W-:-:S06]  /*1050*/  @P1 IMAD.WIDE.U32 R8, R5, 0x2, R94 ;  /* 0x0000000205081825 */ /* 0x001fcc00078e005e */
[----:B------:R0:W3:Y:S01]  /*1060*/  @P1 LDG.E.U16.CONSTANT R9, desc[UR8][R8.64] ;  /* 0x0000000808091981 */ /* 0x0000e2000c1e9500 */
[--C-:B------:R-:W-:Y:S02]  /*1070*/  IMAD R5, R86, 0x50, R21.reuse ;  /* 0x0000005056057824 */ /* 0x100fe400078e0215 */
[--C-:B------:R-:W-:Y:S02]  /*1080*/  IMAD R13, R85, 0x50, R21.reuse ;  /* 0x00000050550d7824 */ /* 0x100fe400078e0215 */
[----:B------:R-:W-:Y:S01]  /*1090*/  VIADD R3, R78, UR6 ;  /* 0x000000064e037c36 */ /* 0x000fe20008000000 */
[----:B------:R-:W-:Y:S01]  /*10a0*/  @!P6 STS.U16 [R5], RZ ;  /* 0x000000ff0500e388 */ /* 0x000fe20000000400 */
[----:B------:R-:W-:Y:S01]  /*10b0*/  IMAD R2, R84, 0x50, R21 ;  /* 0x0000005054027824 */ /* 0x000fe200078e0215 */
[----:B-1----:R-:W-:Y:S01]  /*10c0*/  IADD3 R7, PT, PT, R77, UR6, RZ ;  /* 0x000000064d077c10 */ /* 0x002fe2000fffe0ff */
[----:B------:R-:W-:Y:S02]  /*10d0*/  VIADD R17, R79, UR6 ;  /* 0x000000064f117c36 */ /* 0x000fe40008000000 */
[----:B0-----:R-:W-:Y:S01]  /*10e0*/  VIADD R8, R75, UR6 ;  /* 0x000000064b087c36 */ /* 0x001fe20008000000 */
[----:B--2---:R0:W-:Y:S04]  /*10f0*/  @P6 STS.U16 [R5], R12 ;  /* 0x0000000c05006388 */ /* 0x0041e80000000400 */
[----:B------:R-:W-:Y:S01]  /*1100*/  @!P4 STS.U16 [R13], RZ ;  /* 0x000000ff0d00c388 */ /* 0x000fe20000000400 */
[----:B------:R-:W-:-:S03]  /*1110*/  ISETP.GE.AND P6, PT, R17, UR11, PT ;  /* 0x0000000b11007c0c */ /* 0x000fc6000bfc6270 */
[----:B----4-:R-:W-:Y:S01]  /*1120*/  @P4 STS.U16 [R13], R14 ;  /* 0x0000000e0d004388 */ /* 0x010fe20000000400 */
[----:B------:R-:W-:Y:S01]  /*1130*/  ISETP.GE.AND P4, PT, R3, UR11, PT ;  /* 0x0000000b03007c0c */ /* 0x000fe2000bf86270 */
[----:B------:R-:W-:Y:S02]  /*1140*/  IMAD R3, R83, 0x50, R21 ;  /* 0x0000005053037824 */ /* 0x000fe400078e0215 */
[----:B------:R-:W-:Y:S04]  /*1150*/  @!P5 STS.U16 [R2], RZ ;  /* 0x000000ff0200d388 */ /* 0x000fe80000000400 */
[----:B-----5:R1:W-:Y:S01]  /*1160*/  @P5 STS.U16 [R2], R15 ;  /* 0x0000000f02005388 */ /* 0x0203e20000000400 */
[----:B------:R-:W-:Y:S01]  /*1170*/  ISETP.GE.AND P5, PT, R7, UR11, PT ;  /* 0x0000000b07007c0c */ /* 0x000fe2000bfa6270 */
[----:B------:R-:W-:-:S02]  /*1180*/  VIADD R7, R76, UR6 ;  /* 0x000000064c077c36 */ /* 0x000fc40008000000 */
[----:B0-----:R-:W-:Y:S01]  /*1190*/  IMAD R5, R82, 0x50, R21 ;  /* 0x0000005052057824 */ /* 0x001fe200078e0215 */
[----:B------:R-:W-:Y:S01]  /*11a0*/  @!P2 STS.U16 [R3], RZ ;  /* 0x000000ff0300a388 */ /* 0x000fe20000000400 */
[----:B------:R-:W-:-:S03]  /*11b0*/  ISETP.LT.AND P6, PT, R89, R0, !P6 ;  /* 0x000000005900720c */ /* 0x000fc600077c1270 */
[----:B------:R0:W-:Y:S01]  /*11c0*/  @P2 STS.U16 [R3], R16 ;  /* 0x0000001003002388 */ /* 0x0001e20000000400 */
[----:B------:R-:W-:Y:S01]  /*11d0*/  ISETP.GE.AND P2, PT, R7, UR11, PT ;  /* 0x0000000b07007c0c */ /* 0x000fe2000bf46270 */
[----:B------:R-:W-:Y:S01]  /*11e0*/  IMAD R7, R81, 0x50, R21 ;  /* 0x0000005051077824 */ /* 0x000fe200078e0215 */
[CC--:B------:R-:W-:Y:S01]  /*11f0*/  ISETP.LT.AND P4, PT, R89.reuse, R0.reuse, !P4 ;  /* 0x000000005900720c */ /* 0x0c0fe20006781270 */
[----:B------:R-:W-:Y:S01]  /*1200*/  @!P3 STS.U16 [R5], RZ ;  /* 0x000000ff0500b388 */ /* 0x000fe20000000400 */
[----:B-1----:R-:W-:Y:S01]  /*1210*/  VIADD R2, R74, UR6 ;  /* 0x000000064a027c36 */ /* 0x002fe20008000000 */
[CC--:B------:R-:W-:Y:S02]  /*1220*/  ISETP.LT.AND P5, PT, R89.reuse, R0.reuse, !P5 ;  /* 0x000000005900720c */ /* 0x0c0fe40006fa1270 */
[----:B---3--:R1:W-:Y:S01]  /*1230*/  @P3 STS.U16 [R5], R6 ;  /* 0x0000000605003388 */ /* 0x0083e20000000400 */
[----:B------:R-:W-:Y:S02]  /*1240*/  ISETP.GE.AND P3, PT, R8, UR11, PT ;  /* 0x0000000b08007c0c */ /* 0x000fe4000bf66270 */
[CC--:B------:R-:W-:Y:S01]  /*1250*/  ISETP.LT.AND P2, PT, R89.reuse, R0.reuse, !P2 ;  /* 0x000000005900720c */ /* 0x0c0fe20005741270 */
[----:B------:R-:W-:Y:S01]  /*1260*/  @!P0 STS.U16 [R7], RZ ;  /* 0x000000ff07008388 */ /* 0x000fe20000000400 */
[----:B------:R-:W-:-:S03]  /*1270*/  ISETP.LT.AND P3, PT, R89, R0, !P3 ;  /* 0x000000005900720c */ /* 0x000fc60005f61270 */
[----:B------:R2:W-:Y:S01]  /*1280*/  @P0 STS.U16 [R7], R10 ;  /* 0x0000000a07000388 */ /* 0x0005e20000000400 */
[----:B------:R-:W-:Y:S01]  /*1290*/  ISETP.GE.AND P0, PT, R2, UR11, PT ;  /* 0x0000000b02007c0c */ /* 0x000fe2000bf06270 */
[----:B------:R-:W-:Y:S01]  /*12a0*/  IMAD R8, R80, 0x50, R21 ;  /* 0x0000005050087824 */ /* 0x000fe200078e0215 */
[----:B------:R-:W-:Y:S02]  /*12b0*/  IADD3 R2, PT, PT, R72, UR6, RZ ;  /* 0x0000000648027c10 */ /* 0x000fe4000fffe0ff */
[-C--:B------:R-:W-:Y:S01]  /*12c0*/  ISETP.LT.AND P0, PT, R89, R0.reuse, !P0 ;  /* 0x000000005900720c */ /* 0x080fe20004701270 */
[-CC-:B0-----:R-:W-:Y:S01]  /*12d0*/  @P6 IMAD R3, R79, R0.reuse, R89.reuse ;  /* 0x000000004f036224 */ /* 0x181fe200078e0259 */
[----:B------:R-:W-:Y:S01]  /*12e0*/  @!P1 STS.U16 [R8], RZ ;  /* 0x000000ff08009388 */ /* 0x000fe20000000400 */
[-CC-:B-1----:R-:W-:Y:S02]  /*12f0*/  @P5 IMAD R5, R77, R0.reuse, R89.reuse ;  /* 0x000000004d055224 */ /* 0x182fe400078e0259 */
[----:B--2---:R-:W-:Y:S01]  /*1300*/  @P4 IMAD R7, R78, R0, R89 ;  /* 0x000000004e074224 */ /* 0x004fe200078e0259 */
[----:B------:R0:W-:Y:S01]  /*1310*/  @P1 STS.U16 [R8], R9 ;  /* 0x0000000908001388 */ /* 0x0001e20000000400 */
[----:B------:R-:W-:Y:S01]  /*1320*/  ISETP.GE.AND P1, PT, R2, UR11, PT ;  /* 0x0000000b02007c0c */ /* 0x000fe2000bf26270 */
[----:B------:R-:W-:-:S04]  /*1330*/  @P6 IMAD.WIDE.U32 R2, R3, 0x2, R94 ;  /* 0x0000000203026825 */ /* 0x000fc800078e005e */
[----:B------:R-:W-:Y:S01]  /*1340*/  @P4 IMAD.WIDE.U32 R6, R7, 0x2, R94 ;  /* 0x0000000207064825 */ /* 0x000fe200078e005e */
[-C--:B------:R-:W-:Y:S01]  /*1350*/  ISETP.LT.AND P1, PT, R89, R0.reuse, !P1 ;  /* 0x000000005900720c */ /* 0x080fe20004f21270 */
[----:B------:R1:W2:Y:S02]  /*1360*/  @P6 LDG.E.U16.CONSTANT R16, desc[UR8][R2.64] ;  /* 0x0000000802106981 */ /* 0x0002a4000c1e9500 */
[-C--:B------:R-:W-:Y:S02]  /*1370*/  @P2 IMAD R11, R76, R0.reuse, R89 ;  /* 0x000000004c0b2224 */ /* 0x080fe400078e0259 */
[----:B0-----:R-:W-:Y:S01]  /*1380*/  @P5 IMAD.WIDE.U32 R8, R5, 0x2, R94 ;  /* 0x0000000205085825 */ /* 0x001fe200078e005e */
[----:B------:R0:W3:Y:S03]  /*1390*/  @P4 LDG.E.U16.CONSTANT R7, desc[UR8][R6.64] ;  /* 0x0000000806074981 */ /* 0x0000e6000c1e9500 */
[----:B------:R-:W-:-:S02]  /*13a0*/  @P3 IMAD R13, R75, R0, R89 ;  /* 0x000000004b0d3224 */ /* 0x000fc400078e0259 */
[----:B------:R-:W-:Y:S01]  /*13b0*/  @P2 IMAD.WIDE.U32 R10, R11, 0x2, R94 ;  /* 0x000000020b0a2825 */ /* 0x000fe200078e005e */
[----:B------:R4:W5:Y:S03]  /*13c0*/  @P5 LDG.E.U16.CONSTANT R9, desc[UR8][R8.64] ;  /* 0x0000000808095981 */ /* 0x000966000c1e9500 */
[----:B------:R-:W-:Y:S02]  /*13d0*/  @P0 IMAD R5, R74, R0, R89 ;  /* 0x000000004a050224 */ /* 0x000fe400078e0259 */
[--C-:B------:R-:W-:Y:S01]  /*13e0*/  @P3 IMAD.WIDE.U32 R12, R13, 0x2, R94.reuse ;  /* 0x000000020d0c3825 */ /* 0x100fe200078e005e */
[----:B------:R-:W5:Y:S03]  /*13f0*/  @P2 LDG.E.U16.CONSTANT R11, desc[UR8][R10.64] ;  /* 0x000000080a0b2981 */ /* 0x000f66000c1e9500 */
[----:B-1----:R-:W-:-:S02]  /*1400*/  @P0 IMAD.WIDE.U32 R2, R5, 0x2, R94 ;  /* 0x0000000205020825 */ /* 0x002fc400078e005e */
[----:B------:R-:W5:Y:S02]  /*1410*/  @P3 LDG.E.U16.CONSTANT R12, desc[UR8][R12.64] ;  /* 0x000000080c0c3981 */ /* 0x000f64000c1e9500 */
[----:B------:R-:W-:Y:S02]  /*1420*/  @P1 IMAD R15, R72, R0, R89 ;  /* 0x00000000480f1224 */ /* 0x000fe400078e0259 */
[----:B------:R1:W5:Y:S02]  /*1430*/  @P0 LDG.E.U16.CONSTANT R17, desc[UR8][R2.64] ;  /* 0x0000000802110981 */ /* 0x000364000c1e9500 */
[----:B------:R-:W-:-:S06]  /*1440*/  @P1 IMAD.WIDE.U32 R14, R15, 0x2, R94 ;  /* 0x000000020f0e1825 */ /* 0x000fcc00078e005e */
[----:B------:R-:W5:Y:S01]  /*1450*/  @P1 LDG.E.U16.CONSTANT R14, desc[UR8][R14.64] ;  /* 0x000000080e0e1981 */ /* 0x000f62000c1e9500 */
[--C-:B------:R-:W-:Y:S02]  /*1460*/  IMAD R5, R79, 0x50, R21.reuse ;  /* 0x000000504f057824 */ /* 0x100fe400078e0215 */
[--C-:B0-----:R-:W-:Y:S02]  /*1470*/  IMAD R6, R78, 0x50, R21.reuse ;  /* 0x000000504e067824 */ /* 0x101fe400078e0215 */
[--C-:B----4-:R-:W-:Y:S01]  /*1480*/  IMAD R8, R77, 0x50, R21.reuse ;  /* 0x000000504d087824 */ /* 0x110fe200078e0215 */
[----:B------:R0:W-:Y:S01]  /*1490*/  @!P6 STS.U16 [R5], RZ ;  /* 0x000000ff0500e388 */ /* 0x0001e20000000400 */
[--C-:B-1----:R-:W-:Y:S02]  /*14a0*/  IMAD R2, R76, 0x50, R21.reuse ;  /* 0x000000504c027824 */ /* 0x102fe400078e0215 */
[--C-:B------:R-:W-:Y:S02]  /*14b0*/  IMAD R3, R75, 0x50, R21.reuse ;  /* 0x000000504b037824 */ /* 0x100fe400078e0215 */
[----:B------:R-:W-:-:S02]  /*14c0*/  IMAD R10, R74, 0x50, R21 ;  /* 0x000000504a0a7824 */ /* 0x000fc400078e0215 */
[----:B------:R-:W-:Y:S02]  /*14d0*/  IMAD R13, R72, 0x50, R21 ;  /* 0x00000050480d7824 */ /* 0x000fe400078e0215 */
[----:B------:R-:W-:Y:S01]  /*14e0*/  VIADD R18, R0, 0x1f ;  /* 0x0000001f00127836 */ /* 0x000fe20000000000 */
[----:B------:R-:W-:-:S04]  /*14f0*/  CS2R R66, SRZ ;  /* 0x0000000000427805 */ /* 0x000fc8000001ff00 */
[----:B------:R-:W-:Y:S02]  /*1500*/  SHF.R.S32.HI R19, RZ, 0x1f, R18 ;  /* 0x0000001fff137819 */ /* 0x000fe40000011412 */
[----:B------:R-:W-:Y:S02]  /*1510*/  CS2R R64, SRZ ;  /* 0x0000000000407805 */ /* 0x000fe4000001ff00 */
[----:B------:R-:W-:Y:S02]  /*1520*/  CS2R R56, SRZ ;  /* 0x0000000000387805 */ /* 0x000fe4000001ff00 */
[----:B------:R-:W-:Y:S02]  /*1530*/  CS2R R54, SRZ ;  /* 0x0000000000367805 */ /* 0x000fe4000001ff00 */
[----:B------:R-:W-:Y:S02]  /*1540*/  LEA.HI R19, R19, R18, RZ, 0x5 ;  /* 0x0000001213137211 */ /* 0x000fe400078f28ff */
[----:B------:R-:W-:-:S02]  /*1550*/  CS2R R58, SRZ ;  /* 0x00000000003a7805 */ /* 0x000fc4000001ff00 */
[----:B------:R-:W-:Y:S02]  /*1560*/  CS2R R26, SRZ ;  /* 0x00000000001a7805 */ /* 0x000fe4000001ff00 */
[----:B------:R-:W-:Y:S02]  /*1570*/  CS2R R28, SRZ ;  /* 0x00000000001c7805 */ /* 0x000fe4000001ff00 */
[----:B------:R-:W-:Y:S02]  /*1580*/  CS2R R30, SRZ ;  /* 0x00000000001e7805 */ /* 0x000fe4000001ff00 */
[----:B------:R-:W-:Y:S02]  /*1590*/  CS2R R60, SRZ ;  /* 0x00000000003c7805 */ /* 0x000fe4000001ff00 */
[----:B------:R-:W-:Y:S02]  /*15a0*/  CS2R R32, SRZ ;  /* 0x0000000000207805 */ /* 0x000fe4000001ff00 */
[----:B------:R-:W-:-:S02]  /*15b0*/  CS2R R34, SRZ ;  /* 0x0000000000227805 */ /* 0x000fc4000001ff00 */
[----:B------:R-:W-:Y:S02]  /*15c0*/  CS2R R36, SRZ ;  /* 0x0000000000247805 */ /* 0x000fe4000001ff00 */
[----:B------:R-:W-:Y:S02]  /*15d0*/  CS2R R62, SRZ ;  /* 0x00000000003e7805 */ /* 0x000fe4000001ff00 */
[----:B------:R-:W-:Y:S02]  /*15e0*/  CS2R R20, SRZ ;  /* 0x0000000000147805 */ /* 0x000fe4000001ff00 */
[----:B------:R-:W-:Y:S02]  /*15f0*/  CS2R R22, SRZ ;  /* 0x0000000000167805 */ /* 0x000fe4000001ff00 */
[----:B------:R-:W-:Y:S01]  /*1600*/  CS2R R24, SRZ ;  /* 0x0000000000187805 */ /* 0x000fe2000001ff00 */
[----:B--2---:R0:W-:Y:S04]  /*1610*/  @P6 STS.U16 [R5], R16 ;  /* 0x0000001005006388 */ /* 0x0041e80000000400 */
[----:B------:R0:W-:Y:S04]  /*1620*/  @!P4 STS.U16 [R6], RZ ;  /* 0x000000ff0600c388 */ /* 0x0001e80000000400 */
[----:B---3--:R0:W-:Y:S04]  /*1630*/  @P4 STS.U16 [R6], R7 ;  /* 0x0000000706004388 */ /* 0x0081e80000000400 */
[----:B------:R0:W-:Y:S04]  /*1640*/  @!P5 STS.U16 [R8], RZ ;  /* 0x000000ff0800d388 */ /* 0x0001e80000000400 */
[----:B-----5:R0:W-:Y:S04]  /*1650*/  @P5 STS.U16 [R8], R9 ;  /* 0x0000000908005388 */ /* 0x0201e80000000400 */
[----:B------:R0:W-:Y:S04]  /*1660*/  @!P2 STS.U16 [R2], RZ ;  /* 0x000000ff0200a388 */ /* 0x0001e80000000400 */
[----:B------:R0:W-:Y:S04]  /*1670*/  @P2 STS.U16 [R2], R11 ;  /* 0x0000000b02002388 */ /* 0x0001e80000000400 */
[----:B------:R0:W-:Y:S04]  /*1680*/  @!P3 STS.U16 [R3], RZ ;  /* 0x000000ff0300b388 */ /* 0x0001e80000000400 */
[----:B------:R0:W-:Y:S04]  /*1690*/  @P3 STS.U16 [R3], R12 ;  /* 0x0000000c03003388 */ /* 0x0001e80000000400 */
[----:B------:R0:W-:Y:S04]  /*16a0*/  @!P0 STS.U16 [R10], RZ ;  /* 0x000000ff0a008388 */ /* 0x0001e80000000400 */
[----:B------:R0:W-:Y:S01]  /*16b0*/  @P0 STS.U16 [R10], R17 ;  /* 0x000000110a000388 */ /* 0x0001e20000000400 */
[----:B------:R-:W-:-:S03]  /*16c0*/  ISETP.GE.AND P0, PT, R0, 0x1, PT ;  /* 0x000000010000780c */ /* 0x000fc60003f06270 */
[----:B------:R0:W-:Y:S04]  /*16d0*/  @!P1 STS.U16 [R13], RZ ;  /* 0x000000ff0d009388 */ /* 0x0001e80000000400 */
[----:B------:R0:W-:Y:S01]  /*16e0*/  @P1 STS.U16 [R13], R14 ;  /* 0x0000000e0d001388 */ /* 0x0001e20000000400 */
[----:B------:R-:W-:Y:S06]  /*16f0*/  BAR.SYNC.DEFER_BLOCKING 0x0 ;  /* 0x0000000000007b1d */ /* 0x000fec0000010000 */
[----:B------:R-:W-:Y:S05]  /*1700*/  @!P0 BRA `(.L_x_7) ;  /* 0x0000001800348947 */ /* 0x000fea0003800000 */
[----:B0-----:R-:W0:Y:S01]  /*1710*/  S2R R6, SR_LANEID ;  /* 0x0000000000067919 */ /* 0x001e220000000000 */
[----:B------:R-:W-:Y:S01]  /*1720*/  SHF.R.S32.HI R71, RZ, 0x5, R19 ;  /* 0x00000005ff477819 */ /* 0x000fe20000011413 */
[-CC-:B------:R-:W-:Y:S01]  /*1730*/  IMAD R18, R72, R0.reuse, R89.reuse ;  /* 0x0000000048127224 */ /* 0x180fe200078e0259 */
[----:B------:R-:W-:Y:S01]  /*1740*/  SHF.R.U32.HI R4, RZ, 0x7, R4 ;  /* 0x00000007ff047819 */ /* 0x000fe20000011604 */
[-CC-:B------:R-:W-:Y:S01]  /*1750*/  IMAD R70, R88, R0.reuse, R89.reuse ;  /* 0x0000000058467224 */ /* 0x180fe200078e0259 */
[----:B------:R-:W-:Y:S01]  /*1760*/  CS2R R64, SRZ ;  /* 0x0000000000407805 */ /* 0x000fe2000001ff00 */
        /* <DEDUP_REMOVED lines=20> */
[----:B------:R-:W-:Y:S01]  /*18b0*/  IMAD R16, R75, R0, R89 ;  /* 0x000000004b107224 */ /* 0x000fe200078e0259 */
[----:B------:R-:W-:Y:S01]  /*18c0*/  CS2R R62, SRZ ;  /* 0x00000000003e7805 */ /* 0x000fe2000001ff00 */
[----:B------:R-:W-:Y:S01]  /*18d0*/  IMAD.MOV.U32 R66, RZ, RZ, RZ ;  /* 0x000000ffff427224 */ /* 0x000fe200078e00ff */
[----:B------:R-:W-:-:S02]  /*18e0*/  CS2R R20, SRZ ;  /* 0x0000000000147805 */ /* 0x000fc4000001ff00 */
[----:B------:R-:W-:Y:S02]  /*18f0*/  CS2R R22, SRZ ;  /* 0x0000000000167805 */ /* 0x000fe4000001ff00 */
[----:B------:R-:W-:Y:S02]  /*1900*/  CS2R R24, SRZ ;  /* 0x0000000000187805 */ /* 0x000fe4000001ff00 */
[--C-:B0-----:R-:W-:Y:S01]  /*1910*/  SHF.R.U32.HI R2, RZ, 0x3, R6.reuse ;  /* 0x00000003ff027819 */ /* 0x101fe20000011606 */
[----:B------:R-:W-:Y:S01]  /*1920*/  VIADD R70, R70, 0x20 ;  /* 0x0000002046467836 */ /* 0x000fe20000000000 */
[----:B------:R-:W-:Y:S01]  /*1930*/  LOP3.LUT R3, R6, 0x7, RZ, 0xc0, !PT ;  /* 0x0000000706037812 */ /* 0x000fe200078ec0ff */
[----:B------:R-:W-:Y:S01]  /*1940*/  VIADD R69, R69, 0x20 ;  /* 0x0000002045457836 */ /* 0x000fe20000000000 */
[----:B------:R-:W-:Y:S01]  /*1950*/  SHF.R.U32.HI R6, RZ, 0x4, R6 ;  /* 0x00000004ff067819 */ /* 0x000fe20000011606 */
[----:B------:R-:W-:Y:S01]  /*1960*/  IMAD.SHL.U32 R8, R2, 0x8, RZ ;  /* 0x0000000802087824 */ /* 0x000fe200078e00ff */
[----:B------:R-:W-:Y:S01]  /*1970*/  IADD3 R18, PT, PT, R18, 0x20, RZ ;  /* 0x0000002012127810 */ /* 0x000fe20007ffe0ff */
[----:B------:R-:W-:Y:S01]  /*1980*/  IMAD.SHL.U32 R2, R2, 0x8, RZ ;  /* 0x0000000802027824 */ /* 0x000fe200078e00ff */
[C---:B------:R-:W-:Y:S01]  /*1990*/  LEA R7, R6.reuse, R3, 0x3 ;  /* 0x0000000306077211 */ /* 0x040fe200078e18ff */
[----:B------:R-:W-:Y:S01]  /*19a0*/  IMAD.SHL.U32 R6, R6, 0x8, RZ ;  /* 0x0000000806067824 */ /* 0x000fe200078e00ff */
[----:B------:R-:W-:Y:S01]  /*19b0*/  LOP3.LUT R3, R8, 0x8, R3, 0xe2, !PT ;  /* 0x0000000808037812 */ /* 0x000fe200078ee203 */
[-CC-:B------:R-:W-:Y:S01]  /*19c0*/  IMAD R8, R83, R0.reuse, R89.reuse ;  /* 0x0000000053087224 */ /* 0x180fe200078e0259 */
[----:B------:R-:W-:Y:S01]  /*19d0*/  LOP3.LUT R2, R2, 0x8, RZ, 0xe2, !PT ;  /* 0x0000000802027812 */ /* 0x000fe200078ee2ff */
[----:B------:R-:W-:Y:S01]  /*19e0*/  VIADD R68, R68, 0x20 ;  /* 0x0000002044447836 */ /* 0x000fe20000000000 */
[----:B------:R-:W-:Y:S01]  /*19f0*/  IADD3 R19, PT, PT, R19, 0x20, RZ ;  /* 0x0000002013137810 */ /* 0x000fe20007ffe0ff */
[----:B------:R-:W-:Y:S01]  /*1a00*/  IMAD R5, R3, 0x28, R6 ;  /* 0x0000002803057824 */ /* 0x000fe200078e0206 */
[----:B------:R-:W-:Y:S01]  /*1a10*/  VIMNMX R3, PT, PT, R71, 0x1, !PT ;  /* 0x0000000147037848 */ /* 0x000fe20007fe0100 */
[----:B------:R-:W-:Y:S01]  /*1a20*/  IMAD R38, R7, 0x28, R2 ;  /* 0x0000002807267824 */ /* 0x000fe200078e0202 */
[----:B------:R-:W-:Y:S01]  /*1a30*/  LOP3.LUT R6, R88, 0x3, RZ, 0xc0, !PT ;  /* 0x0000000358067812 */ /* 0x000fe200078ec0ff */
[-CC-:B------:R-:W-:Y:S01]  /*1a40*/  IMAD R7, R84, R0.reuse, R89.reuse ;  /* 0x0000000054077224 */ /* 0x180fe200078e0259 */
[----:B------:R-:W-:Y:S01]  /*1a50*/  IADD3 R10, PT, PT, R10, 0x20, RZ ;  /* 0x000000200a0a7810 */ /* 0x000fe20007ffe0ff */
[----:B------:R-:W-:Y:S01]  /*1a60*/  IMAD R0, R74, R0, R89 ;  /* 0x000000004a007224 */ /* 0x000fe200078e0259 */
[----:B------:R-:W-:Y:S01]  /*1a70*/  IADD3 R14, PT, PT, R14, 0x20, RZ ;  /* 0x000000200e0e7810 */ /* 0x000fe20007ffe0ff */
[----:B------:R-:W-:Y:S01]  /*1a80*/  IMAD.MOV.U32 R2, RZ, RZ, RZ ;  /* 0x000000ffff027224 */ /* 0x000fe200078e00ff */
[----:B------:R-:W-:Y:S01]  /*1a90*/  IADD3 R3, PT, PT, -R3, RZ, RZ ;  /* 0x000000ff03037210 */ /* 0x000fe20007ffe1ff */
[----:B------:R-:W-:Y:S01]  /*1aa0*/  VIADD R17, R0, 0x20 ;  /* 0x0000002000117836 */ /* 0x000fe20000000000 */
[----:B------:R-:W0:Y:S01]  /*1ab0*/  LDCU UR7, c[0x0][0x3a0] ;  /* 0x00007400ff0777ac */ /* 0x000e220008000800 */
[----:B------:R-:W-:-:S02]  /*1ac0*/  IMAD.SHL.U32 R0, R5, 0x2, RZ ;  /* 0x0000000205007824 */ /* 0x000fc400078e00ff */
[----:B------:R-:W-:Y:S01]  /*1ad0*/  VIADD R7, R7, 0x20 ;  /* 0x0000002007077836 */ /* 0x000fe20000000000 */
[----:B------:R-:W1:Y:S01]  /*1ae0*/  LDCU UR10, c[0x0][0x398] ;  /* 0x00007300ff0a77ac */ /* 0x000e620008000800 */
[----:B------:R-:W-:Y:S02]  /*1af0*/  VIADD R8, R8, 0x20 ;  /* 0x0000002008087836 */ /* 0x000fe40000000000 */
[----:B------:R-:W-:Y:S01]  /*1b00*/  VIADD R9, R9, 0x20 ;  /* 0x0000002009097836 */ /* 0x000fe20000000000 */
[----:B------:R-:W2:Y:S01]  /*1b10*/  LDCU UR11, c[0x0][0x39c] ;  /* 0x00007380ff0b77ac */ /* 0x000ea20008000800 */
[----:B------:R-:W-:Y:S02]  /*1b20*/  VIADD R11, R11, 0x20 ;  /* 0x000000200b0b7836 */ /* 0x000fe40000000000 */
[----:B------:R-:W-:Y:S01]  /*1b30*/  VIADD R12, R12, 0x20 ;  /* 0x000000200c0c7836 */ /* 0x000fe20000000000 */
[----:B------:R-:W-:Y:S01]  /*1b40*/  UMOV UR4, URZ ;  /* 0x000000ff00047c82 */ /* 0x000fe20008000000 */
[----:B------:R-:W-:-:S02]  /*1b50*/  VIADD R13, R13, 0x20 ;  /* 0x000000200d0d7836 */ /* 0x000fc40000000000 */
[----:B------:R-:W-:Y:S02]  /*1b60*/  VIADD R15, R15, 0x20 ;  /* 0x000000200f0f7836 */ /* 0x000fe40000000000 */
[----:B------:R-:W-:Y:S02]  /*1b70*/  VIADD R16, R16, 0x20 ;  /* 0x0000002010107836 */ /* 0x000fe40000000000 */
[----:B0-----:R-:W-:-:S07]  /*1b80*/  IMAD.SHL.U32 R5, R38, 0x2, RZ ;  /* 0x0000000226057824 */ /* 0x001fce00078e00ff */
.L_x_9:
[----:B------:R-:W-:-:S06]  /*1b90*/  UIADD3 UR4, UPT, UPT, UR4, 0x1, URZ ;  /* 0x0000000104047890 */ /* 0x000fcc000fffe0ff */
[----:B------:R-:W-:-:S13]  /*1ba0*/  ISETP.LE.AND P0, PT, R71, UR4, PT ;  /* 0x0000000447007c0c */ /* 0x000fda000bf03270 */
[----:B------:R-:W-:Y:S05]  /*1bb0*/  @P0 BRA `(.L_x_8) ;  /* 0x0000000c00c00947 */ /* 0x000fea0003800000 */
[----:B------:R-:W-:Y:S01]  /*1bc0*/  VIADD R39, R89, 0x20 ;  /* 0x0000002059277836 */ /* 0x000fe20000000000 */
[----:B------:R-:W-:Y:S01]  /*1bd0*/  IADD3 R38, PT, PT, R88, UR5, RZ ;  /* 0x0000000558267c10 */ /* 0x000fe2000fffe0ff */
[----:B------:R-:W-:-:S03]  /*1be0*/  VIADD R40, R86, UR5 ;  /* 0x0000000556287c36 */ /* 0x000fc60008000000 */
[C---:B------:R-:W-:Y:S02]  /*1bf0*/  ISETP.GE.AND P1, PT, R39.reuse, UR7, PT ;  /* 0x0000000727007c0c */ /* 0x040fe4000bf26270 */
[----:B------:R-:W-:Y:S02]  /*1c00*/  ISETP.GE.AND P0, PT, R39, UR7, PT ;  /* 0x0000000727007c0c */ /* 0x000fe4000bf06270 */
[----:B-1----:R-:W-:Y:S01]  /*1c10*/  ISETP.GE.OR P2, PT, R38, UR10, P1 ;  /* 0x0000000a26007c0c */ /* 0x002fe20008f46670 */
[----:B------:R-:W-:Y:S01]  /*1c20*/  VIADD R38, R87, UR5 ;  /* 0x0000000557267c36 */ /* 0x000fe20008000000 */
[----:B------:R-:W-:-:S04]  /*1c30*/  ISETP.LT.AND P5, PT, R40, UR10, !P0 ;  /* 0x0000000a28007c0c */ /* 0x000fc8000c7a1270 */
[----:B------:R-:W-:-:S07]  /*1c40*/  ISETP.LT.AND P3, PT, R38, UR10, !P0 ;  /* 0x0000000a26007c0c */ /* 0x000fce000c761270 */
[----:B------:R-:W-:-:S06]  /*1c50*/  @!P2 IMAD.WIDE R38, R70, 0x2, R96 ;  /* 0x000000024626a825 */ /* 0x000fcc00078e0260 */
[----:B------:R-:W3:Y:S01]  /*1c60*/  @!P2 LDG.E.U16.CONSTANT R39, desc[UR8][R38.64] ;  /* 0x000000082627a981 */ /* 0x000ee2000c1e9500 */
[----:B------:R-:W-:-:S04]  /*1c70*/  @P3 IMAD.WIDE R40, R69, 0x2, R96 ;  /* 0x0000000245283825 */ /* 0x000fc800078e0260 */
[----:B------:R-:W-:Y:S02]  /*1c80*/  @P5 IMAD.WIDE R42, R68, 0x2, R96 ;  /* 0x00000002442a5825 */ /* 0x000fe400078e0260 */
[----:B------:R-:W4:Y:S04]  /*1c90*/  @P3 LDG.E.U16.CONSTANT R41, desc[UR8][R40.64] ;  /* 0x0000000828293981 */ /* 0x000f28000c1e9500 */
[----:B------:R0:W5:Y:S01]  /*1ca0*/  @P5 LDG.E.U16.CONSTANT R43, desc[UR8][R42.64] ;  /* 0x000000082a2b5981 */ /* 0x000162000c1e9500 */
[----:B------:R-:W-:Y:S01]  /*1cb0*/  VIADD R44, R85, UR5 ;  /* 0x00000005552c7c36 */ /* 0x000fe20008000000 */
[----:B------:R-:W1:Y:S01]  /*1cc0*/  S2R R46, SR_TID.X ;  /* 0x00000000002e7919 */ /* 0x000e620000002100 */
[----:B------:R-:W2:Y:S03]  /*1cd0*/  S2R R50, SR_CgaCtaId ;  /* 0x0000000000327919 */ /* 0x000ea60000008800 */
[----:B------:R-:W-:-:S02]  /*1ce0*/  ISETP.LT.AND P4, PT, R44, UR10, !P0 ;  /* 0x0000000a2c007c0c */ /* 0x000fc4000c781270 */
[----:B------:R-:W-:Y:S01]  /*1cf0*/  MOV R47, 0x400 ;  /* 0x00000400002f7802 */ /* 0x000fe20000000f00 */
[----:B0-----:R-:W-:-:S10]  /*1d00*/  VIADD R42, R84, UR5 ;  /* 0x00000005542a7c36 */ /* 0x001fd40008000000 */
[----:B------:R-:W-:-:S05]  /*1d10*/  @P4 IMAD.WIDE R44, R19, 0x2, R96 ;  /* 0x00000002132c4825 */ /* 0x000fca00078e0260 */
[----:B------:R0:W5:Y:S01]  /*1d20*/  @P4 LDG.E.U16.CONSTANT R52, desc[UR8][R44.64] ;  /* 0x000000082c344981 */ /* 0x000162000c1e9500 */
[----:B-1----:R-:W-:Y:S01]  /*1d30*/  SHF.L.U32 R46, R46, 0x1, RZ ;  /* 0x000000012e2e7819 */ /* 0x002fe200000006ff */
[----:B0-----:R-:W-:-:S03]  /*1d40*/  VIADD R44, R83, UR5 ;  /* 0x00000005532c7c36 */ /* 0x001fc60008000000 */
[----:B------:R-:W-:Y:S02]  /*1d50*/  LOP3.LUT R48, R46, 0x3e, RZ, 0xc0, !PT ;  /* 0x0000003e2e307812 */ /* 0x000fe400078ec0ff */
[----:B--2---:R-:W-:Y:S02]  /*1d60*/  LEA R91, R50, R47, 0x18 ;  /* 0x0000002f325b7211 */ /* 0x004fe400078ec0ff */
[----:B------:R-:W-:-:S03]  /*1d70*/  LOP3.LUT R46, R2, 0x1, RZ, 0x3c, !PT ;  /* 0x00000001022e7812 */ /* 0x000fc600078e3cff */
[----:B------:R-:W-:-:S04]  /*1d80*/  IMAD.IADD R49, R48, 0x1, R91 ;  /* 0x0000000130317824 */ /* 0x000fc800078e025b */
[----:B------:R-:W-:-:S04]  /*1d90*/  IMAD R49, R46, 0x2800, R49 ;  /* 0x000028002e317824 */ /* 0x000fc800078e0231 */
[--C-:B------:R-:W-:Y:S02]  /*1da0*/  IMAD R38, R88, 0x50, R49.reuse ;  /* 0x0000005058267824 */ /* 0x100fe400078e0231 */
[----:B------:R-:W-:-:S03]  /*1db0*/  IMAD R40, R87, 0x50, R49 ;  /* 0x0000005057287824 */ /* 0x000fc600078e0231 */
[----:B---3--:R0:W-:Y:S04]  /*1dc0*/  @!P2 STS.U16 [R38], R39 ;  /* 0x000000272600a388 */ /* 0x0081e80000000400 */
[----:B------:R-:W-:Y:S01]  /*1dd0*/  @P2 STS.U16 [R38], RZ ;  /* 0x000000ff26002388 */ /* 0x000fe20000000400 */
[----:B------:R-:W-:Y:S01]  /*1de0*/  ISETP.LT.AND P2, PT, R42, UR10, !P0 ;  /* 0x0000000a2a007c0c */ /* 0x000fe2000c741270 */
[----:B------:R-:W-:Y:S02]  /*1df0*/  IMAD R42, R86, 0x50, R49 ;  /* 0x00000050562a7824 */ /* 0x000fe400078e0231 */
[----:B------:R-:W-:Y:S01]  /*1e00*/  @!P3 STS.U16 [R40], RZ ;  /* 0x000000ff2800b388 */ /* 0x000fe20000000400 */
[----:B0-----:R-:W-:-:S03]  /*1e10*/  IADD3 R39, PT, PT, R82, UR5, RZ ;  /* 0x0000000552277c10 */ /* 0x001fc6000fffe0ff */
[----:B----4-:R0:W-:Y:S01]  /*1e20*/  @P3 STS.U16 [R40], R41 ;  /* 0x0000002928003388 */ /* 0x0101e20000000400 */
[----:B------:R-:W-:-:S03]  /*1e30*/  ISETP.LT.AND P3, PT, R44, UR10, !P0 ;  /* 0x0000000a2c007c0c */ /* 0x000fc6000c761270 */
[----:B------:R-:W-:Y:S04]  /*1e40*/  @!P5 STS.U16 [R42], RZ ;  /* 0x000000ff2a00d388 */ /* 0x000fe80000000400 */
[----:B-----5:R1:W-:Y:S01]  /*1e50*/  @P5 STS.U16 [R42], R43 ;  /* 0x0000002b2a005388 */ /* 0x0203e20000000400 */
[----:B------:R-:W-:Y:S01]  /*1e60*/  ISETP.LT.AND P5, PT, R39, UR10, !P0 ;  /* 0x0000000a27007c0c */ /* 0x000fe2000c7a1270 */
[----:B0-----:R-:W-:Y:S02]  /*1e70*/  VIADD R40, R81, UR5 ;  /* 0x0000000551287c36 */ /* 0x001fe40008000000 */
[----:B------:R-:W-:-:S03]  /*1e80*/  @P2 IMAD.WIDE R38, R7, 0x2, R96 ;  /* 0x0000000207262825 */ /* 0x000fc600078e0260 */
[----:B------:R-:W-:Y:S01]  /*1e90*/  ISETP.LT.AND P6, PT, R40, UR10, !P0 ;  /* 0x0000000a28007c0c */ /* 0x000fe2000c7c1270 */
[--C-:B------:R-:W-:Y:S01]  /*1ea0*/  @P3 IMAD.WIDE R40, R8, 0x2, R96.reuse ;  /* 0x0000000208283825 */ /* 0x100fe200078e0260 */
[----:B------:R0:W2:Y:S04]  /*1eb0*/  @P2 LDG.E.U16.CONSTANT R53, desc[UR8][R38.64] ;  /* 0x0000000826352981 */ /* 0x0000a8000c1e9500 */
[----:B------:R3:W4:Y:S01]  /*1ec0*/  @P3 LDG.E.U16.CONSTANT R90, desc[UR8][R40.64] ;  /* 0x00000008285a3981 */ /* 0x000722000c1e9500 */
[----:B-1----:R-:W-:-:S06]  /*1ed0*/  @P5 IMAD.WIDE R42, R9, 0x2, R96 ;  /* 0x00000002092a5825 */ /* 0x002fcc00078e0260 */
[----:B------:R-:W-:Y:S01]  /*1ee0*/  @P6 IMAD.WIDE R44, R10, 0x2, R96 ;  /* 0x000000020a2c6825 */ /* 0x000fe200078e0260 */
[----:B------:R1:W5:Y:S05]  /*1ef0*/  @P5 LDG.E.U16.CONSTANT R43, desc[UR8][R42.64] ;  /* 0x000000082a2b5981 */ /* 0x00036a000c1e9500 */
[----:B------:R1:W5:Y:S01]  /*1f00*/  @P6 LDG.E.U16.CONSTANT R45, desc[UR8][R44.64] ;  /* 0x000000082c2d6981 */ /* 0x000362000c1e9500 */
[----:B------:R-:W-:Y:S02]  /*1f10*/  IMAD R51, R85, 0x50, R49 ;  /* 0x0000005055337824 */ /* 0x000fe400078e0231 */
[----:B0-----:R-:W-:-:S03]  /*1f20*/  VIADD R38, R80, UR5 ;  /* 0x0000000550267c36 */ /* 0x001fc60008000000 */
[----:B------:R-:W-:Y:S04]  /*1f30*/  @!P4 STS.U16 [R51], RZ ;  /* 0x000000ff3300c388 */ /* 0x000fe80000000400 */
[----:B------:R-:W-:Y:S01]  /*1f40*/  @P4 STS.U16 [R51], R52 ;  /* 0x0000003433004388 */ /* 0x000fe20000000400 */
[----:B------:R-:W-:Y:S01]  /*1f50*/  ISETP.LT.AND P4, PT, R38, UR10, !P0 ;  /* 0x0000000a26007c0c */ /* 0x000fe2000c781270 */
[--C-:B---3--:R-:W-:Y:S02]  /*1f60*/  IMAD R40, R84, 0x50, R49.reuse ;  /* 0x0000005054287824 */ /* 0x108fe400078e0231 */
[----:B------:R-:W-:-:S10]  /*1f70*/  IMAD R41, R83, 0x50, R49 ;  /* 0x0000005053297824 */ /* 0x000fd400078e0231 */
[----:B------:R-:W-:Y:S01]  /*1f80*/  @P4 IMAD.WIDE R38, R11, 0x2, R96 ;  /* 0x000000020b264825 */ /* 0x000fe200078e0260 */
[----:B------:R-:W-:Y:S04]  /*1f90*/  @!P2 STS.U16 [R40], RZ ;  /* 0x000000ff2800a388 */ /* 0x000fe80000000400 */
[----:B------:R0:W3:Y:S01]  /*1fa0*/  @P4 LDG.E.U16.CONSTANT R92, desc[UR8][R38.64] ;  /* 0x00000008265c4981 */ /* 0x0000e2000c1e9500 */
[--C-:B-1----:R-:W-:Y:S02]  /*1fb0*/  IMAD R42, R82, 0x50, R49.reuse ;  /* 0x00000050522a7824 */ /* 0x102fe400078e0231 */
[----:B------:R-:W-:Y:S02]  /*1fc0*/  IMAD R44, R81, 0x50, R49 ;  /* 0x00000050512c7824 */ /* 0x000fe400078e0231 */
[----:B0-----:R-:W-:Y:S01]  /*1fd0*/  VIADD R38, R79, UR5 ;  /* 0x000000054f267c36 */ /* 0x001fe20008000000 */
[----:B--2---:R-:W-:Y:S04]  /*1fe0*/  @P2 STS.U16 [R40], R53 ;  /* 0x0000003528002388 */ /* 0x004fe80000000400 */
[----:B------:R-:W-:-:S02]  /*1ff0*/  ISETP.LT.AND P2, PT, R38, UR10, !P0 ;  /* 0x0000000a26007c0c */ /* 0x000fc4000c741270 */
[----:B------:R-:W-:Y:S01]  /*2000*/  IADD3 R38, PT, PT, R78, UR5, RZ ;  /* 0x000000054e267c10 */ /* 0x000fe2000fffe0ff */
[----:B------:R-:W-:Y:S04]  /*2010*/  @!P3 STS.U16 [R41], RZ ;  /* 0x000000ff2900b388 */ /* 0x000fe80000000400 */
[----:B----4-:R-:W-:Y:S01]  /*2020*/  @P3 STS.U16 [R41], R90 ;  /* 0x0000005a29003388 */ /* 0x010fe20000000400 */
[----:B------:R-:W-:Y:S01]  /*2030*/  ISETP.LT.AND P3, PT, R38, UR10, !P0 ;  /* 0x0000000a26007c0c */ /* 0x000fe2000c761270 */
[----:B------:R-:W-:Y:S02]  /*2040*/  VIADD R38, R77, UR5 ;  /* 0x000000054d267c36 */ /* 0x000fe40008000000 */
[----:B------:R-:W-:Y:S04]  /*2050*/  @!P5 STS.U16 [R42], RZ ;  /* 0x000000ff2a00d388 */ /* 0x000fe80000000400 */
[----:B-----5:R0:W-:Y:S04]  /*2060*/  @P5 STS.U16 [R42], R43 ;  /* 0x0000002b2a005388 */ /* 0x0201e80000000400 */
[----:B------:R-:W-:Y:S04]  /*2070*/  @!P6 STS.U16 [R44], RZ ;  /* 0x000000ff2c00e388 */ /* 0x000fe80000000400 */
[----:B------:R1:W-:Y:S01]  /*2080*/  @P6 STS.U16 [R44], R45 ;  /* 0x0000002d2c006388 */ /* 0x0003e20000000400 */
[----:B------:R-:W-:Y:S01]  /*2090*/  ISETP.LT.AND P6, PT, R38, UR10, !P0 ;  /* 0x0000000a26007c0c */ /* 0x000fe2000c7c1270 */
[----:B------:R-:W-:-:S04]  /*20a0*/  @P2 IMAD.WIDE R38, R12, 0x2, R96 ;  /* 0x000000020c262825 */ /* 0x000fc800078e0260 */
[----:B0-----:R-:W-:Y:S01]  /*20b0*/  VIADD R42, R76, UR5 ;  /* 0x000000054c2a7c36 */ /* 0x001fe20008000000 */
[----:B------:R0:W2:Y:S01]  /*20c0*/  @P2 LDG.E.U16.CONSTANT R53, desc[UR8][R38.64] ;  /* 0x0000000826352981 */ /* 0x0000a2000c1e9500 */
[----:B------:R-:W-:-:S03]  /*20d0*/  @P3 IMAD.WIDE R40, R13, 0x2, R96 ;  /* 0x000000020d283825 */ /* 0x000fc600078e0260 */
[----:B------:R-:W-:Y:S02]  /*20e0*/  ISETP.LT.AND P5, PT, R42, UR10, !P0 ;  /* 0x0000000a2a007c0c */ /* 0x000fe4000c7a1270 */
[----:B------:R4:W5:Y:S01]  /*20f0*/  @P3 LDG.E.U16.CONSTANT R52, desc[UR8][R40.64] ;  /* 0x0000000828343981 */ /* 0x000962000c1e9500 */
[----:B------:R-:W-:-:S06]  /*2100*/  @P6 IMAD.WIDE R42, R14, 0x2, R96 ;  /* 0x000000020e2a6825 */ /* 0x000fcc00078e0260 */
[----:B------:R-:W5:Y:S04]  /*2110*/  @P6 LDG.E.U16.CONSTANT R43, desc[UR8][R42.64] ;  /* 0x000000082a2b6981 */ /* 0x000f68000c1e9500 */
[----:B-1----:R-:W-:-:S06]  /*2120*/  @P5 IMAD.WIDE R44, R15, 0x2, R96 ;  /* 0x000000020f2c5825 */ /* 0x002fcc00078e0260 */
[----:B------:R1:W5:Y:S01]  /*2130*/  @P5 LDG.E.U16.CONSTANT R45, desc[UR8][R44.64] ;  /* 0x000000082c2d5981 */ /* 0x000362000c1e9500 */
[----:B------:R-:W-:Y:S02]  /*2140*/  IMAD R51, R80, 0x50, R49 ;  /* 0x0000005050337824 */ /* 0x000fe400078e0231 */
[----:B0-----:R-:W-:-:S03]  /*2150*/  VIADD R38, R75, UR5 ;  /* 0x000000054b267c36 */ /* 0x001fc60008000000 */
[----:B------:R-:W-:Y:S04]  /*2160*/  @!P4 STS.U16 [R51], RZ ;  /* 0x000000ff3300c388 */ /* 0x000fe80000000400 */
[----:B---3--:R-:W-:Y:S01]  /*2170*/  @P4 STS.U16 [R51], R92 ;  /* 0x0000005c33004388 */ /* 0x008fe20000000400 */
[----:B------:R-:W-:Y:S01]  /*2180*/  ISETP.LT.AND P4, PT, R38, UR10, !P0 ;  /* 0x0000000a26007c0c */ /* 0x000fe2000c781270 */
[--C-:B----4-:R-:W-:Y:S02]  /*2190*/  IMAD R40, R79, 0x50, R49.reuse ;  /* 0x000000504f287824 */ /* 0x110fe400078e0231 */
[----:B------:R-:W-:Y:S01]  /*21a0*/  IMAD R41, R78, 0x50, R49 ;  /* 0x000000504e297824 */ /* 0x000fe200078e0231 */
[----:B-1----:R-:W-:Y:S02]  /*21b0*/  IADD3 R44, PT, PT, R74, UR5, RZ ;  /* 0x000000054a2c7c10 */ /* 0x002fe4000fffe0ff */
[----:B------:R-:W-:Y:S07]  /*21c0*/  @!P2 STS.U16 [R40], RZ ;  /* 0x000000ff2800a388 */ /* 0x000fee0000000400 */
[----:B------:R-:W-:-:S05]  /*21d0*/  @P4 IMAD.WIDE R38, R16, 0x2, R96 ;  /* 0x0000000210264825 */ /* 0x000fca00078e0260 */
[----:B------:R0:W3:Y:S01]  /*21e0*/  @P4 LDG.E.U16.CONSTANT R93, desc[UR8][R38.64] ;  /* 0x00000008265d4981 */ /* 0x0000e2000c1e9500 */
[--C-:B------:R-:W-:Y:S02]  /*21f0*/  IMAD R42, R77, 0x50, R49.reuse ;  /* 0x000000504d2a7824 */ /* 0x100fe400078e0231 */
[----:B0-----:R-:W-:Y:S01]  /*2200*/  VIADD R38, R72, UR5 ;  /* 0x0000000548267c36 */ /* 0x001fe20008000000 */
[----:B--2---:R-:W-:Y:S04]  /*2210*/  @P2 STS.U16 [R40], R53 ;  /* 0x0000003528002388 */ /* 0x004fe80000000400 */
[----:B------:R-:W-:Y:S01]  /*2220*/  ISETP.LT.AND P2, PT, R38, UR10, !P0 ;  /* 0x0000000a26007c0c */ /* 0x000fe2000c741270 */
[----:B------:R-:W-:Y:S04]  /*2230*/  @!P3 STS.U16 [R41], RZ ;  /* 0x000000ff2900b388 */ /* 0x000fe80000000400 */
[----:B-----5:R0:W-:Y:S01]  /*2240*/  @P3 STS.U16 [R41], R52 ;  /* 0x0000003429003388 */ /* 0x0201e20000000400 */
[----:B------:R-:W-:Y:S01]  /*2250*/  ISETP.LT.AND P3, PT, R44, UR10, !P0 ;  /* 0x0000000a2c007c0c */ /* 0x000fe2000c761270 */
[----:B------:R-:W-:-:S02]  /*2260*/  IMAD R44, R76, 0x50, R49 ;  /* 0x000000504c2c7824 */ /* 0x000fc400078e0231 */
[----:B------:R-:W-:Y:S04]  /*2270*/  @!P6 STS.U16 [R42], RZ ;  /* 0x000000ff2a00e388 */ /* 0x000fe80000000400 */
[----:B------:R1:W-:Y:S01]  /*2280*/  @P6 STS.U16 [R42], R43 ;  /* 0x0000002b2a006388 */ /* 0x0003e20000000400 */
[----:B0-----:R-:W-:-:S03]  /*2290*/  @P2 IMAD.WIDE R40, R18, 0x2, R96 ;  /* 0x0000000212282825 */ /* 0x001fc600078e0260 */
[----:B------:R-:W-:Y:S02]  /*22a0*/  @!P5 STS.U16 [R44], RZ ;  /* 0x000000ff2c00d388 */ /* 0x000fe40000000400 */
[----:B------:R-:W-:Y:S02]  /*22b0*/  @P3 IMAD.WIDE R38, R17, 0x2, R96 ;  /* 0x0000000211263825 */ /* 0x000fe400078e0260 */
[----:B------:R0:W-:Y:S02]  /*22c0*/  @P5 STS.U16 [R44], R45 ;  /* 0x0000002d2c005388 */ /* 0x0001e40000000400 */
[----:B-1----:R-:W-:Y:S02]  /*22d0*/  VIADD R42, R88, UR6 ;  /* 0x00000006582a7c36 */ /* 0x002fe40008000000 */
[----:B------:R1:W2:Y:S03]  /*22e0*/  @P3 LDG.E.U16.CONSTANT R52, desc[UR8][R38.64] ;  /* 0x0000000826343981 */ /* 0x0002a6000c1e9500 */
[----:B------:R-:W-:Y:S01]  /*22f0*/  ISETP.GE.OR P1, PT, R42, UR11, P1 ;  /* 0x0000000b2a007c0c */ /* 0x000fe20008f26670 */
[----:B------:R-:W-:Y:S01]  /*2300*/  VIADD R42, R87, UR6 ;  /* 0x00000006572a7c36 */ /* 0x000fe20008000000 */
[----:B------:R4:W5:Y:S04]  /*2310*/  @P2 LDG.E.U16.CONSTANT R90, desc[UR8][R40.64] ;  /* 0x00000008285a2981 */ /* 0x000968000c1e9500 */
[----:B------:R-:W-:-:S02]  /*2320*/  ISETP.LT.AND P5, PT, R42, UR11, !P0 ;  /* 0x0000000b2a007c0c */ /* 0x000fc4000c7a1270 */
[----:B------:R-:W-:-:S04]  /*2330*/  IADD3 R42, PT, PT, R86, UR6, RZ ;  /* 0x00000006562a7c10 */ /* 0x000fc8000fffe0ff */
[----:B------:R-:W-:Y:S01]  /*2340*/  ISETP.LT.AND P6, PT, R42, UR11, !P0 ;  /* 0x0000000b2a007c0c */ /* 0x000fe2000c7c1270 */
[----:B------:R-:W-:-:S05]  /*2350*/  @!P1 IMAD.WIDE R42, R70, 0x2, R94 ;  /* 0x00000002462a9825 */ /* 0x000fca00078e025e */
[----:B------:R-:W5:Y:S01]  /*2360*/  @!P1 LDG.E.U16.CONSTANT R53, desc[UR8][R42.64] ;  /* 0x000000082a359981 */ /* 0x000f62000c1e9500 */
[----:B-1----:R-:W-:-:S05]  /*2370*/  @P5 IMAD.WIDE R38, R69, 0x2, R94 ;  /* 0x0000000245265825 */ /* 0x002fca00078e025e */
[----:B------:R1:W5:Y:S01]  /*2380*/  @P5 LDG.E.U16.CONSTANT R99, desc[UR8][R38.64] ;  /* 0x0000000826635981 */ /* 0x000362000c1e9500 */
[----:B----4-:R-:W-:-:S04]  /*2390*/  @P6 IMAD.WIDE R40, R68, 0x2, R94 ;  /* 0x0000000244286825 */ /* 0x010fc800078e025e */
[----:B------:R-:W-:Y:S01]  /*23a0*/  VIADD R47, R47, 0x5000 ;  /* 0x000050002f2f7836 */ /* 0x000fe20000000000 */
[----:B------:R4:W5:Y:S01]  /*23b0*/  @P6 LDG.E.U16.CONSTANT R101, desc[UR8][R40.64] ;  /* 0x0000000828656981 */ /* 0x000962000c1e9500 */
[--C-:B0-----:R-:W-:Y:S02]  /*23c0*/  IMAD R44, R75, 0x50, R49.reuse ;  /* 0x000000504b2c7824 */ /* 0x101fe400078e0231 */
[--C-:B------:R-:W-:Y:S01]  /*23d0*/  IMAD R45, R74, 0x50, R49.reuse ;  /* 0x000000504a2d7824 */ /* 0x100fe200078e0231 */
[----:B------:R-:W-:Y:S01]  /*23e0*/  LEA R73, R50, R47, 0x18 ;  /* 0x0000002f32497211 */ /* 0x000fe200078ec0ff */
[----:B------:R-:W-:Y:S01]  /*23f0*/  IMAD R49, R72, 0x50, R49 ;  /* 0x0000005048317824 */ /* 0x000fe200078e0231 */
[----:B------:R-:W-:Y:S01]  /*2400*/  @!P4 STS.U16 [R44], RZ ;  /* 0x000000ff2c00c388 */ /* 0x000fe20000000400 */
[----:B-1----:R-:W-:Y:S02]  /*2410*/  VIADD R38, R85, UR6 ;  /* 0x0000000655267c36 */ /* 0x002fe40008000000 */
[----:B------:R-:W-:Y:S01]  /*2420*/  IMAD.IADD R51, R48, 0x1, R73 ;  /* 0x0000000130337824 */ /* 0x000fe200078e0249 */
[----:B---3--:R0:W-:Y:S04]  /*2430*/  @P4 STS.U16 [R44], R93 ;  /* 0x0000005d2c004388 */ /* 0x0081e80000000400 */
[----:B------:R-:W-:Y:S01]  /*2440*/  @!P3 STS.U16 [R45], RZ ;  /* 0x000000ff2d00b388 */ /* 0x000fe20000000400 */
[----:B------:R-:W-:-:S02]  /*2450*/  IMAD R51, R46, 0x2800, R51 ;  /* 0x000028002e337824 */ /* 0x000fc400078e0233 */
[----:B----4-:R-:W-:Y:S02]  /*2460*/  VIADD R41, R82, UR6 ;  /* 0x0000000652297c36 */ /* 0x010fe40008000000 */
[--C-:B------:R-:W-:Y:S02]  /*2470*/  IMAD R40, R88, 0x50, R51.reuse ;  /* 0x0000005058287824 */ /* 0x100fe400078e0233 */
[--C-:B0-----:R-:W-:Y:S02]  /*2480*/  IMAD R44, R87, 0x50, R51.reuse ;  /* 0x00000050572c7824 */ /* 0x101fe400078e0233 */
[----:B------:R-:W-:Y:S01]  /*2490*/  IMAD R46, R86, 0x50, R51 ;  /* 0x00000050562e7824 */ /* 0x000fe200078e0233 */
[----:B--2---:R-:W-:Y:S04]  /*24a0*/  @P3 STS.U16 [R45], R52 ;  /* 0x000000342d003388 */ /* 0x004fe80000000400 */
[----:B------:R-:W-:Y:S04]  /*24b0*/  @!P2 STS.U16 [R49], RZ ;  /* 0x000000ff3100a388 */ /* 0x000fe80000000400 */
[----:B-----5:R-:W-:Y:S01]  /*24c0*/  @P2 STS.U16 [R49], R90 ;  /* 0x0000005a31002388 */ /* 0x020fe20000000400 */
[----:B------:R-:W-:-:S02]  /*24d0*/  ISETP.LT.AND P2, PT, R38, UR11, !P0 ;  /* 0x0000000b26007c0c */ /* 0x000fc4000c741270 */
[----:B------:R-:W-:-:S04]  /*24e0*/  IADD3 R38, PT, PT, R84, UR6, RZ ;  /* 0x0000000654267c10 */ /* 0x000fc8000fffe0ff */
[----:B------:R-:W-:Y:S01]  /*24f0*/  ISETP.LT.AND P4, PT, R38, UR11, !P0 ;  /* 0x0000000b26007c0c */ /* 0x000fe2000c781270 */
[----:B------:R-:W-:Y:S01]  /*2500*/  VIADD R38, R83, UR6 ;  /* 0x0000000653267c36 */ /* 0x000fe20008000000 */
[----:B------:R-:W-:Y:S04]  /*2510*/  @!P1 STS.U16 [R40], R53 ;  /* 0x0000003528009388 */ /* 0x000fe80000000400 */
[----:B------:R-:W-:Y:S01]  /*2520*/  ISETP.LT.AND P3, PT, R38, UR11, !P0 ;  /* 0x0000000b26007c0c */ /* 0x000fe2000c761270 */
[----:B------:R-:W-:Y:S01]  /*2530*/  @P1 STS.U16 [R40], RZ ;  /* 0x000000ff28001388 */ /* 0x000fe20000000400 */
[----:B------:R-:W-:Y:S02]  /*2540*/  ISETP.LT.AND P1, PT, R41, UR11, !P0 ;  /* 0x0000000b29007c0c */ /* 0x000fe4000c721270 */
[----:B------:R-:W-:Y:S01]  /*2550*/  IADD3 R41, PT, PT, R81, UR6, RZ ;  /* 0x0000000651297c10 */ /* 0x000fe2000fffe0ff */
[----:B------:R-:W-:Y:S04]  /*2560*/  @!P5 STS.U16 [R44], RZ ;  /* 0x000000ff2c00d388 */ /* 0x000fe80000000400 */
[----:B------:R0:W-:Y:S01]  /*2570*/  @P5 STS.U16 [R44], R99 ;  /* 0x000000632c005388 */ /* 0x0001e20000000400 */
[----:B------:R-:W-:Y:S01]  /*2580*/  ISETP.LT.AND P5, PT, R41, UR11, !P0 ;  /* 0x0000000b29007c0c */ /* 0x000fe2000c7a1270 */
[----:B------:R-:W-:-:S02]  /*2590*/  @P2 IMAD.WIDE R38, R19, 0x2, R94 ;  /* 0x0000000213262825 */ /* 0x000fc400078e025e */
[----:B------:R-:W-:Y:S02]  /*25a0*/  @!P6 STS.U16 [R46], RZ ;  /* 0x000000ff2e00e388 */ /* 0x000fe40000000400 */
[----:B0-----:R-:W-:Y:S02]  /*25b0*/  VIADD R44, R80, UR6 ;  /* 0x00000006502c7c36 */ /* 0x001fe40008000000 */
[----:B------:R0:W-:Y:S01]  /*25c0*/  @P6 STS.U16 [R46], R101 ;  /* 0x000000652e006388 */ /* 0x0001e20000000400 */
[--C-:B------:R-:W-:Y:S02]  /*25d0*/  @P4 IMAD.WIDE R42, R7, 0x2, R94.reuse ;  /* 0x00000002072a4825 */ /* 0x100fe400078e025e */
[----:B------:R-:W-:Y:S02]  /*25e0*/  ISETP.LT.AND P6, PT, R44, UR11, !P0 ;  /* 0x0000000b2c007c0c */ /* 0x000fe4000c7c1270 */
[--C-:B------:R-:W-:Y:S01]  /*25f0*/  @P3 IMAD.WIDE R40, R8, 0x2, R94.reuse ;  /* 0x0000000208283825 */ /* 0x100fe200078e025e */
[----:B------:R1:W2:Y:S04]  /*2600*/  @P2 LDG.E.U16.CONSTANT R47, desc[UR8][R38.64] ;  /* 0x00000008262f2981 */ /* 0x0002a8000c1e9500 */
[----:B------:R3:W4:Y:S04]  /*2610*/  @P4 LDG.E.U16.CONSTANT R48, desc[UR8][R42.64] ;  /* 0x000000082a304981 */ /* 0x000728000c1e9500 */
[----:B------:R5:W4:Y:S01]  /*2620*/  @P3 LDG.E.U16.CONSTANT R49, desc[UR8][R40.64] ;  /* 0x0000000828313981 */ /* 0x000b22000c1e9500 */
[----:B-1----:R-:W-:-:S04]  /*2630*/  @P1 IMAD.WIDE R38, R9, 0x2, R94 ;  /* 0x0000000209261825 */ /* 0x002fc800078e025e */
[--C-:B---3--:R-:W-:Y:S01]  /*2640*/  @P5 IMAD.WIDE R42, R10, 0x2, R94.reuse ;  /* 0x000000020a2a5825 */ /* 0x108fe200078e025e */
[----:B------:R1:W3:Y:S03]  /*2650*/  @P1 LDG.E.U16.CONSTANT R50, desc[UR8][R38.64] ;  /* 0x0000000826321981 */ /* 0x0002e6000c1e9500 */
[----:B------:R-:W-:Y:S01]  /*2660*/  @P6 IMAD.WIDE R44, R11, 0x2, R94 ;  /* 0x000000020b2c6825 */ /* 0x000fe200078e025e */
[----:B------:R0:W3:Y:S04]  /*2670*/  @P5 LDG.E.U16.CONSTANT R53, desc[UR8][R42.64] ;  /* 0x000000082a355981 */ /* 0x0000e8000c1e9500 */
[----:B------:R-:W3:Y:S01]  /*2680*/  @P6 LDG.E.U16.CONSTANT R93, desc[UR8][R44.64] ;  /* 0x000000082c5d6981 */ /* 0x000ee2000c1e9500 */
[----:B-----5:R-:W-:-:S02]  /*2690*/  IMAD R40, R85, 0x50, R51 ;  /* 0x0000005055287824 */ /* 0x020fc400078e0233 */
[--C-:B------:R-:W-:Y:S02]  /*26a0*/  IMAD R41, R84, 0x50, R51.reuse ;  /* 0x0000005054297824 */ /* 0x100fe400078e0233 */
[--C-:B-1----:R-:W-:Y:S01]  /*26b0*/  IMAD R38, R83, 0x50, R51.reuse ;  /* 0x0000005053267824 */ /* 0x102fe200078e0233 */
[----:B------:R-:W-:Y:S01]  /*26c0*/  @!P2 STS.U16 [R40], RZ ;  /* 0x000000ff2800a388 */ /* 0x000fe20000000400 */
[----:B0-----:R-:W-:Y:S02]  /*26d0*/  VIADD R42, R79, UR6 ;  /* 0x000000064f2a7c36 */ /* 0x001fe40008000000 */
[--C-:B------:R-:W-:Y:S01]  /*26e0*/  IMAD R39, R82, 0x50, R51.reuse ;  /* 0x0000005052277824 */ /* 0x100fe200078e0233 */
[----:B------:R-:W-:Y:S01]  /*26f0*/  IADD3 R43, PT, PT, R78, UR6, RZ ;  /* 0x000000064e2b7c10 */ /* 0x000fe2000fffe0ff */
[----:B------:R-:W-:Y:S01]  /*2700*/  IMAD R46, R80, 0x50, R51 ;  /* 0x00000050502e7824 */ /* 0x000fe200078e0233 */
[----:B--2---:R0:W-:Y:S04]  /*2710*/  @P2 STS.U16 [R40], R47 ;  /* 0x0000002f28002388 */ /* 0x0041e80000000400 */
[----:B------:R-:W-:Y:S01]  /*2720*/  @!P4 STS.U16 [R41], RZ ;  /* 0x000000ff2900c388 */ /* 0x000fe20000000400 */
[----:B------:R-:W-:-:S03]  /*2730*/  ISETP.LT.AND P2, PT, R42, UR11, !P0 ;  /* 0x0000000b2a007c0c */ /* 0x000fc6000c741270 */
[----:B----4-:R1:W-:Y:S01]  /*2740*/  @P4 STS.U16 [R41], R48 ;  /* 0x0000003029004388 */ /* 0x0103e20000000400 */
[----:B0-----:R-:W-:-:S03]  /*2750*/  IMAD R40, R81, 0x50, R51 ;  /* 0x0000005051287824 */ /* 0x001fc600078e0233 */
[----:B------:R-:W-:Y:S01]  /*2760*/  @!P3 STS.U16 [R38], RZ ;  /* 0x000000ff2600b388 */ /* 0x000fe20000000400 */
[----:B------:R-:W-:-:S03]  /*2770*/  VIADD R42, R76, UR6 ;  /* 0x000000064c2a7c36 */ /* 0x000fc60008000000 */
[----:B------:R0:W-:Y:S01]  /*2780*/  @P3 STS.U16 [R38], R49 ;  /* 0x0000003126003388 */ /* 0x0001e20000000400 */
[----:B-1----:R-:W-:-:S03]  /*2790*/  VIADD R41, R77, UR6 ;  /* 0x000000064d297c36 */ /* 0x002fc60008000000 */
[----:B------:R-:W-:Y:S01]  /*27a0*/  @!P1 STS.U16 [R39], RZ ;  /* 0x000000ff27009388 */ /* 0x000fe20000000400 */
[----:B------:R-:W-:-:S03]  /*27b0*/  ISETP.LT.AND P3, PT, R43, UR11, !P0 ;  /* 0x0000000b2b007c0c */ /* 0x000fc6000c761270 */
[----:B---3--:R1:W-:Y:S01]  /*27c0*/  @P1 STS.U16 [R39], R50 ;  /* 0x0000003227001388 */ /* 0x0083e20000000400 */
[----:B0-----:R-:W-:-:S03]  /*27d0*/  IADD3 R38, PT, PT, R75, UR6, RZ ;  /* 0x000000064b267c10 */ /* 0x001fc6000fffe0ff */
[----:B------:R-:W-:Y:S01]  /*27e0*/  @!P5 STS.U16 [R40], RZ ;  /* 0x000000ff2800d388 */ /* 0x000fe20000000400 */
[----:B------:R-:W-:-:S03]  /*27f0*/  ISETP.LT.AND P4, PT, R41, UR11, !P0 ;  /* 0x0000000b29007c0c */ /* 0x000fc6000c781270 */
[----:B------:R0:W-:Y:S01]  /*2800*/  @P5 STS.U16 [R40], R53 ;  /* 0x0000003528005388 */ /* 0x0001e20000000400 */
[----:B------:R-:W-:Y:S01]  /*2810*/  ISETP.LT.AND P5, PT, R38, UR11, !P0 ;  /* 0x0000000b26007c0c */ /* 0x000fe2000c7a1270 */
[----:B------:R-:W-:Y:S01]  /*2820*/  VIADD R38, R74, UR6 ;  /* 0x000000064a267c36 */ /* 0x000fe20008000000 */
[----:B------:R-:W-:Y:S01]  /*2830*/  ISETP.LT.AND P1, PT, R42, UR11, !P0 ;  /* 0x0000000b2a007c0c */ /* 0x000fe2000c721270 */
[----:B-1----:R-:W-:Y:S01]  /*2840*/  VIADD R39, R72, UR6 ;  /* 0x0000000648277c36 */ /* 0x002fe20008000000 */
[----:B------:R-:W-:Y:S04]  /*2850*/  @!P6 STS.U16 [R46], RZ ;  /* 0x000000ff2e00e388 */ /* 0x000fe80000000400 */
[----:B------:R1:W-:Y:S01]  /*2860*/  @P6 STS.U16 [R46], R93 ;  /* 0x0000005d2e006388 */ /* 0x0003e20000000400 */
[----:B------:R-:W-:-:S02]  /*2870*/  ISETP.LT.AND P6, PT, R38, UR11, !P0 ;  /* 0x0000000b26007c0c */ /* 0x000fc4000c7c1270 */
[----:B------:R-:W-:Y:S01]  /*2880*/  ISETP.LT.AND P0, PT, R39, UR11, !P0 ;  /* 0x0000000b27007c0c */ /* 0x000fe2000c701270 */
[----:B------:R-:W-:-:S04]  /*2890*/  @P2 IMAD.WIDE R42, R12, 0x2, R94 ;  /* 0x000000020c2a2825 */ /* 0x000fc800078e025e */
[--C-:B------:R-:W-:Y:S01]  /*28a0*/  @P3 IMAD.WIDE R44, R13, 0x2, R94.reuse ;  /* 0x000000020d2c3825 */ /* 0x100fe200078e025e */
[----:B------:R2:W3:Y:S03]  /*28b0*/  @P2 LDG.E.U16.CONSTANT R99, desc[UR8][R42.64] ;  /* 0x000000082a632981 */ /* 0x0004e6000c1e9500 */
[--C-:B------:R-:W-:Y:S02]  /*28c0*/  @P4 IMAD.WIDE R38, R14, 0x2, R94.reuse ;  /* 0x000000020e264825 */ /* 0x100fe400078e025e */
[----:B------:R4:W5:Y:S02]  /*28d0*/  @P3 LDG.E.U16.CONSTANT R45, desc[UR8][R44.64] ;  /* 0x000000082c2d3981 */ /* 0x000964000c1e9500 */
[--C-:B0-----:R-:W-:Y:S02]  /*28e0*/  @P1 IMAD.WIDE R40, R15, 0x2, R94.reuse ;  /* 0x000000020f281825 */ /* 0x101fe400078e025e */
[----:B------:R0:W5:Y:S02]  /*28f0*/  @P4 LDG.E.U16.CONSTANT R50, desc[UR8][R38.64] ;  /* 0x0000000826324981 */ /* 0x000164000c1e9500 */
[----:B--2---:R-:W-:-:S02]  /*2900*/  @P5 IMAD.WIDE R42, R16, 0x2, R94 ;  /* 0x00000002102a5825 */ /* 0x004fc400078e025e */
[----:B------:R2:W5:Y:S02]  /*2910*/  @P1 LDG.E.U16.CONSTANT R41, desc[UR8][R40.64] ;  /* 0x0000000828291981 */ /* 0x000564000c1e9500 */
[--C-:B-1----:R-:W-:Y:S02]  /*2920*/  @P6 IMAD.WIDE R46, R17, 0x2, R94.reuse ;  /* 0x00000002112e6825 */ /* 0x102fe400078e025e */
[----:B------:R1:W5:Y:S02]  /*2930*/  @P5 LDG.E.U16.CONSTANT R43, desc[UR8][R42.64] ;  /* 0x000000082a2b5981 */ /* 0x000364000c1e9500 */
[----:B------:R-:W-:Y:S02]  /*2940*/  @P0 IMAD.WIDE R48, R18, 0x2, R94 ;  /* 0x0000000212300825 */ /* 0x000fe400078e025e */
[----:B------:R-:W5:Y:S04]  /*2950*/  @P6 LDG.E.U16.CONSTANT R47, desc[UR8][R46.64] ;  /* 0x000000082e2f6981 */ /* 0x000f68000c1e9500 */
[----:B------:R-:W5:Y:S01]  /*2960*/  @P0 LDG.E.U16.CONSTANT R48, desc[UR8][R48.64] ;  /* 0x0000000830300981 */ /* 0x000f62000c1e9500 */
[----:B----4-:R-:W-:-:S02]  /*2970*/  IMAD R44, R79, 0x50, R51 ;  /* 0x000000504f2c7824 */ /* 0x010fc400078e0233 */
[--C-:B0-----:R-:W-:Y:S02]  /*2980*/  IMAD R38, R78, 0x50, R51.reuse ;  /* 0x000000504e267824 */ /* 0x101fe400078e0233 */
[--C-:B------:R-:W-:Y:S01]  /*2990*/  IMAD R39, R77, 0x50, R51.reuse ;  /* 0x000000504d277824 */ /* 0x100fe200078e0233 */
[----:B------:R-:W-:Y:S01]  /*29a0*/  @!P2 STS.U16 [R44], RZ ;  /* 0x000000ff2c00a388 */ /* 0x000fe20000000400 */
[--C-:B--2---:R-:W-:Y:S02]  /*29b0*/  IMAD R40, R76, 0x50, R51.reuse ;  /* 0x000000504c287824 */ /* 0x104fe400078e0233 */
[--C-:B-1----:R-:W-:Y:S01]  /*29c0*/  IMAD R42, R75, 0x50, R51.reuse ;  /* 0x000000504b2a7824 */ /* 0x102fe200078e0233 */
[----:B---3--:R0:W-:Y:S04]  /*29d0*/  @P2 STS.U16 [R44], R99 ;  /* 0x000000632c002388 */ /* 0x0081e80000000400 */
[----:B------:R3:W-:Y:S04]  /*29e0*/  @!P3 STS.U16 [R38], RZ ;  /* 0x000000ff2600b388 */ /* 0x0007e80000000400 */
[----:B-----5:R3:W-:Y:S01]  /*29f0*/  @P3 STS.U16 [R38], R45 ;  /* 0x0000002d26003388 */ /* 0x0207e20000000400 */
[----:B0-----:R-:W-:-:S03]  /*2a00*/  IMAD R44, R74, 0x50, R51 ;  /* 0x000000504a2c7824 */ /* 0x001fc600078e0233 */
[----:B------:R3:W-:Y:S01]  /*2a10*/  @!P4 STS.U16 [R39], RZ ;  /* 0x000000ff2700c388 */ /* 0x0007e20000000400 */
[----:B------:R-:W-:-:S03]  /*2a20*/  IMAD R51, R72, 0x50, R51 ;  /* 0x0000005048337824 */ /* 0x000fc600078e0233 */
[----:B------:R3:W-:Y:S04]  /*2a30*/  @P4 STS.U16 [R39], R50 ;  /* 0x0000003227004388 */ /* 0x0007e80000000400 */
[----:B------:R3:W-:Y:S04]  /*2a40*/  @!P1 STS.U16 [R40], RZ ;  /* 0x000000ff28009388 */ /* 0x0007e80000000400 */
[----:B------:R3:W-:Y:S04]  /*2a50*/  @P1 STS.U16 [R40], R41 ;  /* 0x0000002928001388 */ /* 0x0007e80000000400 */
[----:B------:R3:W-:Y:S04]  /*2a60*/  @!P5 STS.U16 [R42], RZ ;  /* 0x000000ff2a00d388 */ /* 0x0007e80000000400 */
[----:B------:R3:W-:Y:S04]  /*2a70*/  @P5 STS.U16 [R42], R43 ;  /* 0x0000002b2a005388 */ /* 0x0007e80000000400 */
[----:B------:R3:W-:Y:S04]  /*2a80*/  @!P6 STS.U16 [R44], RZ ;  /* 0x000000ff2c00e388 */ /* 0x0007e80000000400 */
[----:B------:R3:W-:Y:S04]  /*2a90*/  @P6 STS.U16 [R44], R47 ;  /* 0x0000002f2c006388 */ /* 0x0007e80000000400 */
[----:B------:R3:W-:Y:S04]  /*2aa0*/  @!P0 STS.U16 [R51], RZ ;  /* 0x000000ff33008388 */ /* 0x0007e80000000400 */
[----:B------:R3:W-:Y:S02]  /*2ab0*/  @P0 STS.U16 [R51], R48 ;  /* 0x0000003033000388 */ /* 0x0007e40000000400 */
.L_x_8:
[C---:B---3--:R-:W-:Y:S01]  /*2ac0*/  IMAD R39, R2.reuse, 0x2800, R73 ;  /* 0x0000280002277824 */ /* 0x048fe200078e0249 */
[----:B------:R-:W-:Y:S01]  /*2ad0*/  IADD3 R89, PT, PT, R89, 0x20, RZ ;  /* 0x0000002059597810 */ /* 0x000fe20007ffe0ff */
[C---:B------:R-:W-:Y:S01]  /*2ae0*/  IMAD R93, R2.reuse, 0x2800, R91 ;  /* 0x00002800025d7824 */ /* 0x040fe200078e025b */
[----:B------:R-:W-:Y:S01]  /*2af0*/  LOP3.LUT R2, R2, 0x1, RZ, 0x3c, !PT ;  /* 0x0000000102027812 */ /* 0x000fe200078e3cff */
[----:B------:R-:W-:Y:S01]  /*2b00*/  IMAD R90, R6, 0xa00, R39 ;  /* 0x00000a00065a7824 */ /* 0x000fe200078e0227 */
[----:B------:R-:W-:Y:S01]  /*2b10*/  IADD3 R68, PT, PT, R68, 0x20, RZ ;  /* 0x0000002044447810 */ /* 0x000fe20007ffe0ff */
[----:B------:R-:W-:Y:S01]  /*2b20*/  IMAD R93, R4, 0x1400, R93 ;  /* 0x00001400045d7824 */ /* 0x000fe200078e025d */
[----:B------:R-:W-:Y:S01]  /*2b30*/  IADD3 R8, PT, PT, R8, 0x20, RZ ;  /* 0x0000002008087810 */ /* 0x000fe20007ffe0ff */
[----:B------:R-:W-:Y:S01]  /*2b40*/  IMAD.IADD R40, R90, 0x1, R5 ;  /* 0x000000015a287824 */ /* 0x000fe200078e0205 */
[----:B------:R-:W-:Y:S01]  /*2b50*/  IADD3 R44, PT, PT, R5, 0x500, R90 ;  /* 0x00000500052c7810 */ /* 0x000fe20007ffe05a */
[----:B------:R-:W-:Y:S01]  /*2b60*/  VIADD R3, R3, 0x1 ;  /* 0x0000000103037836 */ /* 0x000fe20000000000 */
[----:B------:R-:W-:Y:S01]  /*2b70*/  IADD3 R38, PT, PT, R93, R0, RZ ;  /* 0x000000005d267210 */ /* 0x000fe20007ffe0ff */
[----:B------:R-:W-:Y:S01]  /*2b80*/  VIADD R70, R70, 0x20 ;  /* 0x0000002046467836 */ /* 0x000fe20000000000 */
[----:B------:R-:W-:Y:S01]  /*2b90*/  IADD3 R92, PT, PT, R0, 0x500, R93 ;  /* 0x00000500005c7810 */ /* 0x000fe20007ffe05d */
[----:B------:R-:W-:Y:S01]  /*2ba0*/  LDSM.16.M88.4 R40, [R40] ;  /* 0x000000002828783b */ /* 0x000fe20000000200 */
[----:B------:R-:W-:Y:S01]  /*2bb0*/  ISETP.NE.AND P0, PT, R3, RZ, PT ;  /* 0x000000ff0300720c */ /* 0x000fe20003f05270 */
[----:B------:R-:W-:Y:S01]  /*2bc0*/  VIADD R69, R69, 0x20 ;  /* 0x0000002045457836 */ /* 0x000fe20000000000 */
[----:B------:R-:W-:Y:S01]  /*2bd0*/  IADD3 R11, PT, PT, R11, 0x20, RZ ;  /* 0x000000200b0b7810 */ /* 0x000fe20007ffe0ff */
[----:B------:R-:W0:Y:S01]  /*2be0*/  LDSM.16.M88.4 R48, [R38] ;  /* 0x000000002630783b */ /* 0x000e220000000200 */
[----:B------:R-:W-:Y:S01]  /*2bf0*/  VIADD R19, R19, 0x20 ;  /* 0x0000002013137836 */ /* 0x000fe20000000000 */
[----:B------:R-:W-:Y:S01]  /*2c00*/  IADD3 R14, PT, PT, R14, 0x20, RZ ;  /* 0x000000200e0e7810 */ /* 0x000fe20007ffe0ff */
[----:B------:R-:W-:Y:S01]  /*2c10*/  VIADD R7, R7, 0x20 ;  /* 0x0000002007077836 */ /* 0x000fe20000000000 */
[----:B------:R-:W3:Y:S01]  /*2c20*/  LDSM.16.M88.4 R44, [R44] ;  /* 0x000000002c2c783b */ /* 0x000ee20000000200 */
[----:B------:R-:W-:Y:S01]  /*2c30*/  VIADD R9, R9, 0x20 ;  /* 0x0000002009097836 */ /* 0x000fe20000000000 */
[----:B------:R-:W-:Y:S01]  /*2c40*/  IADD3 R17, PT, PT, R17, 0x20, RZ ;  /* 0x0000002011117810 */ /* 0x000fe20007ffe0ff */
[----:B------:R-:W-:-:S02]  /*2c50*/  VIADD R10, R10, 0x20 ;  /* 0x000000200a0a7836 */ /* 0x000fc40000000000 */
[----:B------:R-:W-:Y:S02]  /*2c60*/  VIADD R12, R12, 0x20 ;  /* 0x000000200c0c7836 */ /* 0x000fe40000000000 */
[----:B------:R-:W-:Y:S02]  /*2c70*/  VIADD R13, R13, 0x20 ;  /* 0x000000200d0d7836 */ /* 0x000fe40000000000 */
[----:B------:R-:W-:Y:S02]  /*2c80*/  VIADD R15, R15, 0x20 ;  /* 0x000000200f0f7836 */ /* 0x000fe40000000000 */
[----:B------:R-:W-:Y:S02]  /*2c90*/  VIADD R16, R16, 0x20 ;  /* 0x0000002010107836 */ /* 0x000fe40000000000 */
[----:B------:R-:W-:Y:S01]  /*2ca0*/  VIADD R18, R18, 0x20 ;  /* 0x0000002012127836 */ /* 0x000fe20000000000 */
[C---:B0-----:R-:W-:Y:S08]  /*2cb0*/  HMMA.16816.F16 R24, R48.reuse, R40, R24 ;  /* 0x000000283018723c */ /* 0x041ff00000000818 */
[C---:B------:R-:W-:Y:S08]  /*2cc0*/  HMMA.16816.F16 R22, R48.reuse, R42, R22 ;  /* 0x0000002a3016723c */ /* 0x040ff00000000816 */
[C---:B---3--:R-:W-:Y:S08]  /*2cd0*/  HMMA.16816.F16 R20, R48.reuse, R44, R20 ;  /* 0x0000002c3014723c */ /* 0x048ff00000000814 */
[----:B------:R-:W-:Y:S01]  /*2ce0*/  HMMA.16816.F16 R62, R48, R46, R62 ;  /* 0x0000002e303e723c */ /* 0x000fe2000000083e */
[----:B------:R0:W3:Y:S02]  /*2cf0*/  LDSM.16.M88.4 R48, [R92] ;  /* 0x000000005c30783b */ /* 0x0000e40000000200 */
[----:B0-----:R-:W-:-:S05]  /*2d00*/  IADD3 R92, PT, PT, R0, 0x520, R93 ;  /* 0x00000520005c7810 */ /* 0x001fca0007ffe05d */
[C---:B---3--:R-:W-:Y:S08]  /*2d10*/  HMMA.16816.F16 R36, R48.reuse, R40, R36 ;  /* 0x000000283024723c */ /* 0x048ff00000000824 */
[C---:B------:R-:W-:Y:S08]  /*2d20*/  HMMA.16816.F16 R34, R48.reuse, R42, R34 ;  /* 0x0000002a3022723c */ /* 0x040ff00000000822 */
[C---:B------:R-:W-:Y:S08]  /*2d30*/  HMMA.16816.F16 R32, R48.reuse, R44, R32 ;  /* 0x0000002c3020723c */ /* 0x040ff00000000820 */
[----:B------:R-:W-:Y:S01]  /*2d40*/  HMMA.16816.F16 R60, R48, R46, R60 ;  /* 0x0000002e303c723c */ /* 0x000fe2000000083c */
[----:B------:R-:W-:-:S06]  /*2d50*/  IADD3 R48, PT, PT, R0, 0xa00, R93 ;  /* 0x00000a0000307810 */ /* 0x000fcc0007ffe05d */
[----:B------:R-:W0:Y:S02]  /*2d60*/  LDSM.16.M88.4 R48, [R48] ;  /* 0x000000003030783b */ /* 0x000e240000000200 */
[C---:B0-----:R-:W-:Y:S08]  /*2d70*/  HMMA.16816.F16 R38, R48.reuse, R40, R30 ;  /* 0x000000283026723c */ /* 0x041ff0000000081e */
[C---:B------:R-:W-:Y:S08]  /*2d80*/  HMMA.16816.F16 R52, R48.reuse, R42, R28 ;  /* 0x0000002a3034723c */ /* 0x040ff0000000081c */
[C---:B------:R-:W-:Y:S08]  /*2d90*/  HMMA.16816.F16 R26, R48.reuse, R44, R26 ;  /* 0x0000002c301a723c */ /* 0x040ff0000000081a */
[----:B------:R-:W-:Y:S01]  /*2da0*/  HMMA.16816.F16 R58, R48, R46, R58 ;  /* 0x0000002e303a723c */ /* 0x000fe2000000083a */
[----:B------:R-:W-:-:S02]  /*2db0*/  IADD3 R49, PT, PT, R0, 0xf00, R93 ;  /* 0x00000f0000317810 */ /* 0x000fc40007ffe05d */
[----:B------:R-:W-:-:S03]  /*2dc0*/  IADD3 R48, PT, PT, R0, 0x20, R93 ;  /* 0x0000002000307810 */ /* 0x000fc60007ffe05d */
[----:B------:R-:W0:Y:S02]  /*2dd0*/  LDSM.16.M88.4 R28, [R49] ;  /* 0x00000000311c783b */ /* 0x000e240000000200 */
[----:B0-----:R-:W-:Y:S01]  /*2de0*/  HMMA.16816.F16 R54, R28, R40, R54 ;  /* 0x000000281c36723c */ /* 0x001fe20000000836 */
[----:B------:R-:W-:-:S07]  /*2df0*/  IADD3 R40, PT, PT, R5, 0x20, R90 ;  /* 0x0000002005287810 */ /* 0x000fce0007ffe05a */
[----:B------:R-:W-:Y:S01]  /*2e00*/  HMMA.16816.F16 R64, R28, R44, R64 ;  /* 0x0000002c1c40723c */ /* 0x000fe20000000840 */
[----:B------:R-:W-:Y:S02]  /*2e10*/  IADD3 R44, PT, PT, R5, 0x520, R90 ;  /* 0x00000520052c7810 */ /* 0x000fe40007ffe05a */
[----:B------:R-:W-:-:S05]  /*2e20*/  IADD3 R90, PT, PT, R0, 0xa20, R93 ;  /* 0x00000a20005a7810 */ /* 0x000fca0007ffe05d */
[C---:B------:R-:W-:Y:S01]  /*2e30*/  HMMA.16816.F16 R56, R28.reuse, R42, R56 ;  /* 0x0000002a1c38723c */ /* 0x040fe20000000838 */
[----:B------:R-:W-:Y:S07]  /*2e40*/  LDSM.16.M88.4 R40, [R40] ;  /* 0x000000002828783b */ /* 0x000fee0000000200 */
[----:B------:R-:W-:Y:S01]  /*2e50*/  HMMA.16816.F16 R66, R28, R46, R66 ;  /* 0x0000002e1c42723c */ /* 0x000fe20000000842 */
[----:B------:R-:W0:Y:S04]  /*2e60*/  LDSM.16.M88.4 R28, [R48] ;  /* 0x00000000301c783b */ /* 0x000e280000000200 */
[----:B------:R-:W3:Y:S04]  /*2e70*/  LDSM.16.M88.4 R44, [R44] ;  /* 0x000000002c2c783b */ /* 0x000ee80000000200 */
[----:B------:R-:W4:Y:S01]  /*2e80*/  LDSM.16.M88.4 R48, [R90] ;  /* 0x000000005a30783b */ /* 0x000f220000000200 */
[C---:B0-----:R-:W-:Y:S08]  /*2e90*/  HMMA.16816.F16 R24, R28.reuse, R40, R24 ;  /* 0x000000281c18723c */ /* 0x041ff00000000818 */
[C---:B------:R-:W-:Y:S08]  /*2ea0*/  HMMA.16816.F16 R22, R28.reuse, R42, R22 ;  /* 0x0000002a1c16723c */ /* 0x040ff00000000816 */
[C---:B---3--:R-:W-:Y:S08]  /*2eb0*/  HMMA.16816.F16 R20, R28.reuse, R44, R20 ;  /* 0x0000002c1c14723c */ /* 0x048ff00000000814 */
[----:B------:R-:W-:Y:S01]  /*2ec0*/  HMMA.16816.F16 R62, R28, R46, R62 ;  /* 0x0000002e1c3e723c */ /* 0x000fe2000000083e */
[----:B------:R-:W0:Y:S07]  /*2ed0*/  LDSM.16.M88.4 R28, [R92] ;  /* 0x000000005c1c783b */ /* 0x000e2e0000000200 */
[C---:B----4-:R-:W-:Y:S08]  /*2ee0*/  HMMA.16816.F16 R26, R48.reuse, R44, R26 ;  /* 0x0000002c301a723c */ /* 0x050ff0000000081a */
[----:B------:R-:W-:Y:S08]  /*2ef0*/  HMMA.16816.F16 R58, R48, R46, R58 ;  /* 0x0000002e303a723c */ /* 0x000ff0000000083a */
[C---:B0-----:R-:W-:Y:S08]  /*2f00*/  HMMA.16816.F16 R36, R28.reuse, R40, R36 ;  /* 0x000000281c24723c */ /* 0x041ff00000000824 */
[C---:B------:R-:W-:Y:S08]  /*2f10*/  HMMA.16816.F16 R34, R28.reuse, R42, R34 ;  /* 0x0000002a1c22723c */ /* 0x040ff00000000822 */
[C---:B------:R-:W-:Y:S08]  /*2f20*/  HMMA.16816.F16 R32, R28.reuse, R44, R32 ;  /* 0x0000002c1c20723c */ /* 0x040ff00000000820 */
[----:B------:R-:W-:Y:S08]  /*2f30*/  HMMA.16816.F16 R60, R28, R46, R60 ;  /* 0x0000002e1c3c723c */ /* 0x000ff0000000083c */
        /* <DEDUP_REMOVED lines=8> */
[----:B------:R-:W-:Y:S06]  /*2fc0*/  BAR.SYNC.DEFER_BLOCKING 0x0 ;  /* 0x0000000000007b1d */ /* 0x000fec0000010000 */
[----:B------:R-:W-:-:S13]  /*2fd0*/  @P0 BRA `(.L_x_9) ;  /* 0xffffffe800ec0947 */ /* 0x000fda000383ffff */
.L_x_7:
[----:B------:R-:W3:Y:S01]  /*2fe0*/  S2R R0, SR_TID.X ;  /* 0x0000000000007919 */ /* 0x000ee20000002100 */
[----:B0-----:R-:W0:Y:S08]  /*2ff0*/  LDC.64 R2, c[0x0][0x398] ;  /* 0x0000e600ff027b82 */ /* 0x001e300000000a00 */
[----:B------:R-:W4:Y:S01]  /*3000*/  LDC.64 R14, c[0x0][0x390] ;  /* 0x0000e400ff0e7b82 */ /* 0x000f220000000a00 */
[----:B---3--:R-:W-:-:S02]  /*3010*/  SHF.R.U32.HI R4, RZ, 0x1, R0 ;  /* 0x00000001ff047819 */ /* 0x008fc40000011600 */
[----:B------:R-:W-:Y:S01]  /*3020*/  SHF.R.U32.HI R5, RZ, 0x5, R0 ;  /* 0x00000005ff057819 */ /* 0x000fe20000011600 */
[----:B0-----:R-:W-:Y:S01]  /*3030*/  IMAD R0, R3, UR5, RZ ;  /* 0x0000000503007c24 */ /* 0x001fe2000f8e02ff */
[----:B------:R-:W-:-:S03]  /*3040*/  LOP3.LUT R4, R4, 0x40, RZ, 0xc0, !PT ;  /* 0x0000004004047812 */ /* 0x000fc600078ec0ff */
[----:B------:R-:W-:Y:S01]  /*3050*/  IMAD.SHL.U32 R5, R5, 0x20, RZ ;  /* 0x0000002005057824 */ /* 0x000fe200078e00ff */
[----:B------:R-:W-:Y:S01]  /*3060*/  IADD3 R9, P0, PT, R0, UR6, RZ ;  /* 0x0000000600097c10 */ /* 0x000fe2000ff1e0ff */
[----:B------:R-:W-:-:S03]  /*3070*/  IMAD R6, R4, R3, RZ ;  /* 0x0000000304067224 */ /* 0x000fc600078e02ff */
[----:B------:R-:W-:Y:S02]  /*3080*/  LOP3.LUT R5, R5, 0x60, RZ, 0xc0, !PT ;  /* 0x0000006005057812 */ /* 0x000fe400078ec0ff */
[----:B------:R-:W-:Y:S02]  /*3090*/  LEA.HI.X.SX32 R11, R0, RZ, 0x1, P0 ;  /* 0x000000ff000b7211 */ /* 0x000fe400000f0eff */
[----:B------:R-:W-:Y:S01]  /*30a0*/  LEA R8, R3, R6, 0x5 ;  /* 0x0000000603087211 */ /* 0x000fe200078e28ff */
[C---:B------:R-:W-:Y:S01]  /*30b0*/  VIADD R0, R5.reuse, UR6 ;  /* 0x0000000605007c36 */ /* 0x040fe20008000000 */
[--C-:B------:R-:W-:Y:S02]  /*30c0*/  SHF.R.S32.HI R7, RZ, 0x1f, R6.reuse ;  /* 0x0000001fff077819 */ /* 0x100fe40000011406 */
[--C-:B------:R-:W-:Y:S01]  /*30d0*/  IADD3 R45, P0, P1, R5, R9, R6.reuse ;  /* 0x00000009052d7210 */ /* 0x100fe2000791e006 */
[C---:B------:R-:W-:Y:S01]  /*30e0*/  IMAD R6, R3.reuse, 0x10, R6 ;  /* 0x0000001003067824 */ /* 0x040fe200078e0206 */
[----:B------:R-:W-:-:S02]  /*30f0*/  LEA R10, R3, R8, 0x4 ;  /* 0x00000008030a7211 */ /* 0x000fc400078e20ff */
[----:B------:R-:W-:Y:S02]  /*3100*/  IADD3.X R12, PT, PT, RZ, R11, R7, P0, P1 ;  /* 0x0000000bff0c7210 */ /* 0x000fe400007e2407 */
[CC--:B------:R-:W-:Y:S02]  /*3110*/  IADD3 R41, P0, P6, R5.reuse, R9.reuse, R6 ;  /* 0x0000000905297210 */ /* 0x0c0fe40007e1e006 */
[CC--:B------:R-:W-:Y:S02]  /*3120*/  IADD3 R19, P2, P3, R5.reuse, R9.reuse, R8 ;  /* 0x0000000905137210 */ /* 0x0c0fe40007b5e008 */
[--C-:B------:R-:W-:Y:S01]  /*3130*/  IADD3 R9, P4, P5, R5, R9, R10.reuse ;  /* 0x0000000905097210 */ /* 0x100fe20007d9e00a */
[----:B------:R-:W-:Y:S01]  /*3140*/  VIADD R5, R4, UR5 ;  /* 0x0000000504057c36 */ /* 0x000fe20008000000 */
[----:B------:R-:W-:Y:S02]  /*3150*/  SHF.R.S32.HI R10, RZ, 0x1f, R10 ;  /* 0x0000001fff0a7819 */ /* 0x000fe4000001140a */
[----:B------:R-:W-:Y:S01]  /*3160*/  SHF.R.S32.HI R6, RZ, 0x1f, R6 ;  /* 0x0000001fff067819 */ /* 0x000fe20000011406 */
[----:B------:R-:W-:Y:S01]  /*3170*/  VIADD R13, R5, 0x20 ;  /* 0x00000020050d7836 */ /* 0x000fe20000000000 */
[----:B------:R-:W-:-:S02]  /*3180*/  IADD3.X R4, PT, PT, RZ, R11, R10, P4, P5 ;  /* 0x0000000bff047210 */ /* 0x000fc400027ea40a */
[----:B------:R-:W-:Y:S02]  /*3190*/  IADD3.X R6, PT, PT, RZ, R11, R6, P0, P6 ;  /* 0x0000000bff067210 */ /* 0x000fe400007ec406 */
[C---:B----4-:R-:W-:Y:S02]  /*31a0*/  LEA R39, P5, R41.reuse, R14, 0x1 ;  /* 0x0000000e29277211 */ /* 0x050fe400078a08ff */
[C---:B------:R-:W-:Y:S01]  /*31b0*/  ISETP.GE.AND P1, PT, R0.reuse, R3, PT ;  /* 0x000000030000720c */ /* 0x040fe20003f26270 */
[----:B------:R-:W-:Y:S01]  /*31c0*/  VIADD R0, R0, 0x10 ;  /* 0x0000001000007836 */ /* 0x000fe20000000000 */
[----:B------:R-:W-:Y:S02]  /*31d0*/  LEA.HI.X R41, R41, R15, R6, 0x1, P5 ;  /* 0x0000000f29297211 */ /* 0x000fe400028f0c06 */
[----:B------:R-:W-:Y:S02]  /*31e0*/  ISETP.GE.OR P5, PT, R5, R2, P1 ;  /* 0x000000020500720c */ /* 0x000fe40000fa6670 */
[----:B------:R-:W-:-:S02]  /*31f0*/  SHF.R.S32.HI R8, RZ, 0x1f, R8 ;  /* 0x0000001fff087819 */ /* 0x000fc40000011408 */
[CC--:B------:R-:W-:Y:S02]  /*3200*/  LEA R17, P6, R19.reuse, R14.reuse, 0x1 ;  /* 0x0000000e13117211 */ /* 0x0c0fe400078c08ff */
[----:B------:R-:W-:Y:S02]  /*3210*/  IADD3.X R8, PT, PT, RZ, R11, R8, P2, P3 ;  /* 0x0000000bff087210 */ /* 0x000fe400017e6408 */
[----:B------:R-:W-:Y:S02]  /*3220*/  ISETP.GE.AND P0, PT, R0, R3, PT ;  /* 0x000000030000720c */ /* 0x000fe40003f06270 */
[----:B------:R-:W-:Y:S02]  /*3230*/  LEA.HI.X R19, R19, R15, R8, 0x1, P6 ;  /* 0x0000000f13137211 */ /* 0x000fe400030f0c08 */
[-C--:B------:R-:W-:Y:S02]  /*3240*/  LEA R43, P4, R45, R14.reuse, 0x1 ;  /* 0x0000000e2d2b7211 */ /* 0x080fe400078808ff */
[----:B------:R-:W-:-:S02]  /*3250*/  LEA R0, P6, R9, R14, 0x1 ;  /* 0x0000000e09007211 */ /* 0x000fc400078c08ff */
[----:B------:R-:W-:Y:S02]  /*3260*/  IADD3 R7, PT, PT, R5, 0x10, RZ ;  /* 0x0000001005077810 */ /* 0x000fe40007ffe0ff */
[-C--:B------:R-:W-:Y:S02]  /*3270*/  LEA.HI.X R45, R45, R15.reuse, R12, 0x1, P4 ;  /* 0x0000000f2d2d7211 */ /* 0x080fe400020f0c0c */
[----:B------:R-:W-:Y:S01]  /*3280*/  LEA.HI.X R4, R9, R15, R4, 0x1, P6 ;  /* 0x0000000f09047211 */ /* 0x000fe200030f0c04 */
[----:B------:R-:W-:Y:S01]  /*3290*/  VIADD R15, R5, 0x30 ;  /* 0x00000030050f7836 */ /* 0x000fe20000000000 */
[CC--:B------:R-:W-:Y:S02]  /*32a0*/  ISETP.GE.OR P2, PT, R7.reuse, R2.reuse, P1 ;  /* 0x000000020700720c */ /* 0x0c0fe40000f46670 */
[-C--:B------:R-:W-:Y:S02]  /*32b0*/  ISETP.GE.OR P3, PT, R7, R2.reuse, P0 ;  /* 0x000000020700720c */ /* 0x080fe40000766670 */
[----:B------:R-:W-:Y:S01]  /*32c0*/  ISETP.GE.OR P4, PT, R5, R2, P0 ;  /* 0x000000020500720c */ /* 0x000fe20000786670 */
[----:B------:R-:W-:-:S12]  /*32d0*/  @P5 BRA `(.L_x_10) ;  /* 0x0000000000385947 */ /* 0x000fd80003800000 */
[----:B------:R-:W0:Y:S01]  /*32e0*/  S2R R5, SR_LANEID ;  /* 0x0000000000057919 */ /* 0x000e220000000000 */
[----:B------:R-:W-:Y:S01]  /*32f0*/  SHF.R.U32.HI R11, RZ, 0x1, R3 ;  /* 0x00000001ff0b7819 */ /* 0x000fe20000011603 */
[----:B------:R-:W-:Y:S05]  /*3300*/  WARPSYNC.ALL ;  /* 0x0000000000007948 */ /* 0x000fea0003800000 */
[----:B------:R-:W-:Y:S02]  /*3310*/  MOV R7, RZ ;  /* 0x000000ff00077202 */ /* 0x000fe40000000f00 */
[----:B0-----:R-:W-:Y:S02]  /*3320*/  LOP3.LUT R6, R5, 0x3, RZ, 0xc0, !PT ;  /* 0x0000000305067812 */ /* 0x001fe400078ec0ff */
[----:B------:R-:W-:-:S05]  /*3330*/  SHF.R.U32.HI R5, RZ, 0x2, R5 ;  /* 0x00000002ff057819 */ /* 0x000fca0000011605 */
[----:B------:R-:W-:-:S03]  /*3340*/  IMAD.WIDE.U32 R6, R5, R11, R6 ;  /* 0x0000000b05067225 */ /* 0x000fc600078e0006 */
[----:B------:R-:W-:-:S04]  /*3350*/  LEA R8, P5, R6, R43, 0x2 ;  /* 0x0000002b06087211 */ /* 0x000fc800078a10ff */
[----:B------:R-:W-:-:S03]  /*3360*/  LEA.HI.X R9, R6, R45, R7, 0x2, P5 ;  /* 0x0000002d06097211 */ /* 0x000fc600028f1407 */
[----:B------:R-:W-:Y:S02]  /*3370*/  IMAD.WIDE.U32 R6, R11, 0x20, R8 ;  /* 0x000000200b067825 */ /* 0x000fe400078e0008 */
[----:B------:R0:W-:Y:S04]  /*3380*/  STG.E desc[UR8][R8.64], R24 ;  /* 0x0000001808007986 */ /* 0x0001e8000c101908 */
[----:B------:R0:W-:Y:S04]  /*3390*/  STG.E desc[UR8][R6.64], R25 ;  /* 0x0000001906007986 */ /* 0x0001e8000c101908 */
[----:B------:R0:W-:Y:S04]  /*33a0*/  STG.E desc[UR8][R8.64+0x10], R22 ;  /* 0x0000101608007986 */ /* 0x0001e8000c101908 */
[----:B------:R0:W-:Y:S02]  /*33b0*/  STG.E desc[UR8][R6.64+0x10], R23 ;  /* 0x0000101706007986 */ /* 0x0001e4000c101908 */
.L_x_10:
[CC--:B------:R-:W-:Y:S02]  /*33c0*/  ISETP.GE.OR P5, PT, R13.reuse, R2.reuse, P1 ;  /* 0x000000020d00720c */ /* 0x0c0fe40000fa6670 */
[-C--:B------:R-:W-:Y:S02]  /*33d0*/  ISETP.GE.OR P6, PT, R13, R2.reuse, P0 ;  /* 0x000000020d00720c */ /* 0x080fe400007c6670 */
[CC--:B------:R-:W-:Y:S02]  /*33e0*/  ISETP.GE.OR P1, PT, R15.reuse, R2.reuse, P1 ;  /* 0x000000020f00720c */ /* 0x0c0fe40000f26670 */
[----:B------:R-:W-:Y:S01]  /*33f0*/  ISETP.GE.OR P0, PT, R15, R2, P0 ;  /* 0x000000020f00720c */ /* 0x000fe20000706670 */
[----:B------:R-:W-:-:S12]  /*3400*/  @P4 BRA `(.L_x_11) ;  /* 0x0000000000384947 */ /* 0x000fd80003800000 */
[----:B------:R-:W3:Y:S01]  /*3410*/  S2R R2, SR_LANEID ;  /* 0x0000000000027919 */ /* 0x000ee20000000000 */
[----:B------:R-:W-:Y:S01]  /*3420*/  SHF.R.U32.HI R11, RZ, 0x1, R3 ;  /* 0x00000001ff0b7819 */ /* 0x000fe20000011603 */
[----:B0-----:R-:W-:Y:S01]  /*3430*/  IMAD.MOV.U32 R7, RZ, RZ, RZ ;  /* 0x000000ffff077224 */ /* 0x001fe200078e00ff */
[----:B------:R-:W-:Y:S05]  /*3440*/  WARPSYNC.ALL ;  /* 0x0000000000007948 */ /* 0x000fea0003800000 */
[----:B---3--:R-:W-:Y:S02]  /*3450*/  LOP3.LUT R6, R2, 0x3, RZ, 0xc0, !PT ;  /* 0x0000000302067812 */ /* 0x008fe400078ec0ff */
        /* <DEDUP_REMOVED lines=9> */
.L_x_11:
[----:B------:R-:W-:Y:S05]  /*34f0*/  @P2 BRA `(.L_x_12) ;  /* 0x0000000000382947 */ /* 0x000fea0003800000 */
[----:B------:R-:W4:Y:S01]  /*3500*/  S2R R2, SR_LANEID ;  /* 0x0000000000027919 */ /* 0x000f220000000000 */
[----:B------:R-:W-:Y:S01]  /*3510*/  SHF.R.U32.HI R5, RZ, 0x1, R3 ;  /* 0x00000001ff057819 */ /* 0x000fe20000011603 */
[----:B0--3--:R-:W-:Y:S01]  /*3520*/  IMAD.MOV.U32 R7, RZ, RZ, RZ ;  /* 0x000000ffff077224 */ /* 0x009fe200078e00ff */
[----:B------:R-:W-:Y:S05]  /*3530*/  WARPSYNC.ALL ;  /* 0x0000000000007948 */ /* 0x000fea0003800000 */
[----:B----4-:R-:W-:Y:S02]  /*3540*/  LOP3.LUT R6, R2, 0x3, RZ, 0xc0, !PT ;  /* 0x0000000302067812 */ /* 0x010fe400078ec0ff */
        /* <DEDUP_REMOVED lines=9> */
.L_x_12:
[----:B------:R-:W-:Y:S05]  /*35e0*/  @P3 BRA `(.L_x_13) ;  /* 0x0000000000383947 */ /* 0x000fea0003800000 */
[----:B------:R-:W5:Y:S01]  /*35f0*/  S2R R2, SR_LANEID ;  /* 0x0000000000027919 */ /* 0x000f620000000000 */
[----:B------:R-:W-:Y:S01]  /*3600*/  SHF.R.U32.HI R11, RZ, 0x1, R3 ;  /* 0x00000001ff0b7819 */ /* 0x000fe20000011603 */
[----:B------:R-:W-:Y:S05]  /*3610*/  WARPSYNC.ALL ;  /* 0x0000000000007948 */ /* 0x000fea0003800000 */
[----:B0--34-:R-:W-:Y:S02]  /*3620*/  MOV R7, RZ ;  /* 0x000000ff00077202 */ /* 0x019fe40000000f00 */
[----:B-----5:R-:W-:Y:S02]  /*3630*/  LOP3.LUT R6, R2, 0x3, RZ, 0xc0, !PT ;  /* 0x0000000302067812 */ /* 0x020fe400078ec0ff */
        /* <DEDUP_REMOVED lines=9> */
.L_x_13:
[----:B------:R-:W-:Y:S05]  /*36d0*/  @P5 BRA `(.L_x_14) ;  /* 0x0000000000385947 */ /* 0x000fea0003800000 */
[----:B------:R-:W5:Y:S01]  /*36e0*/  S2R R2, SR_LANEID ;  /* 0x0000000000027919 */ /* 0x000f620000000000 */
[----:B------:R-:W-:Y:S01]  /*36f0*/  SHF.R.U32.HI R5, RZ, 0x1, R3 ;  /* 0x00000001ff057819 */ /* 0x000fe20000011603 */
[----:B0--34-:R-:W-:Y:S01]  /*3700*/  IMAD.MOV.U32 R7, RZ, RZ, RZ ;  /* 0x000000ffff077224 */ /* 0x019fe200078e00ff */
[----:B------:R-:W-:Y:S05]  /*3710*/  WARPSYNC.ALL ;  /* 0x0000000000007948 */ /* 0x000fea0003800000 */
        /* <DEDUP_REMOVED lines=10> */
.L_x_14:
        /* <DEDUP_REMOVED lines=15> */
.L_x_15:
        /* <DEDUP_REMOVED lines=15> */
.L_x_16:
[----:B-12---:R-:W-:Y:S05]  /*39a0*/  @P0 EXIT ;  /* 0x000000000000094d */ /* 0x006fea0003800000 */
[----:B------:R-:W1:Y:S01]  /*39b0*/  S2R R5, SR_LANEID ;  /* 0x0000000000057919 */ /* 0x000e620000000000 */
[----:B0--34-:R-:W-:Y:S01]  /*39c0*/  SHF.R.U32.HI R9, RZ, 0x1, R3 ;  /* 0x00000001ff097819 */ /* 0x019fe20000011603 */
[----:B------:R-:W-:Y:S01]  /*39d0*/  IMAD.MOV.U32 R3, RZ, RZ, RZ ;  /* 0x000000ffff037224 */ /* 0x000fe200078e00ff */
[----:B------:R-:W-:Y:S05]  /*39e0*/  WARPSYNC.ALL ;  /* 0x0000000000007948 */ /* 0x000fea0003800000 */
[----:B-1----:R-:W-:Y:S02]  /*39f0*/  LOP3.LUT R2, R5, 0x3, RZ, 0xc0, !PT ;  /* 0x0000000305027812 */ /* 0x002fe400078ec0ff */
[----:B------:R-:W-:-:S05]  /*3a00*/  SHF.R.U32.HI R5, RZ, 0x2, R5 ;  /* 0x00000002ff057819 */ /* 0x000fca0000011605 */
[----:B------:R-:W-:-:S03]  /*3a10*/  IMAD.WIDE.U32 R2, R5, R9, R2 ;  /* 0x0000000905027225 */ /* 0x000fc600078e0002 */
[----:B------:R-:W-:-:S04]  /*3a20*/  LEA R6, P0, R2, R0, 0x2 ;  /* 0x0000000002067211 */ /* 0x000fc800078010ff */
[----:B------:R-:W-:-:S03]  /*3a30*/  LEA.HI.X R7, R2, R4, R3, 0x2, P0 ;  /* 0x0000000402077211 */ /* 0x000fc600000f1403 */
[----:B------:R-:W-:Y:S02]  /*3a40*/  IMAD.WIDE.U32 R2, R9, 0x20, R6 ;  /* 0x0000002009027825 */ /* 0x000fe400078e0006 */
[----:B------:R-:W-:Y:S04]  /*3a50*/  STG.E desc[UR8][R6.64+0x20], R64 ;  /* 0x0000204006007986 */ /* 0x000fe8000c101908 */
[----:B------:R-:W-:Y:S04]  /*3a60*/  STG.E desc[UR8][R2.64+0x20], R65 ;  /* 0x0000204102007986 */ /* 0x000fe8000c101908 */
[----:B------:R-:W-:Y:S04]  /*3a70*/  STG.E desc[UR8][R6.64+0x30], R66 ;  /* 0x0000304206007986 */ /* 0x000fe8000c101908 */
[----:B------:R-:W-:Y:S01]  /*3a80*/  STG.E desc[UR8][R2.64+0x30], R67 ;  /* 0x0000304302007986 */ /* 0x000fe2000c101908 */
[----:B------:R-:W-:Y:S05]  /*3a90*/  EXIT ;  /* 0x000000000000794d */ /* 0x000fea0003800000 */
.L_x_17:
        /* <DEDUP_REMOVED lines=14> */
.L_x_19:


//--------------------- .nv.shared.reserved.0     --------------------------
	.section	.nv.shared.reserved.0,"aw",@nobits
	.weak		__nv_reservedSMEM_offset_0_alias
	.size		__nv_reservedSMEM_offset_0_alias, 0, 64
	.other		__nv_reservedSMEM_offset_0_alias,@"STO_CUDA_RESERVED_SHARED STV_DEFAULT"
__nv_reservedSMEM_offset_0_alias:
	.zero		0
	.zero		64


//--------------------- .nv.shared._Z18fp16_matmul_kernelILi128ELi128ELi32EEvPK6__halfS2_PS0_iii --------------------------
	.section	.nv.shared._Z18fp16_matmul_kernelILi128ELi128ELi32EEvPK6__halfS2_PS0_iii,"aw",@nobits
	.sectionflags	@""
	.align	2
.nv.shared._Z18fp16_matmul_kernelILi128ELi128ELi32EEvPK6__halfS2_PS0_iii:
	.zero		41984


//--------------------- .nv.constant0._Z24fp16_matmul_naive_kernelPK6__halfS1_PS_iii --------------------------
	.section	.nv.constant0._Z24fp16_matmul_naive_kernelPK6__halfS1_PS_iii,"a",@progbits
	.sectionflags	@""
	.align	4
.nv.constant0._Z24fp16_matmul_naive_kernelPK6__halfS1_PS_iii:
	.zero		932


//--------------------- .nv.constant0._Z18fp16_matmul_kernelILi128ELi128ELi32EEvPK6__halfS2_PS0_iii --------------------------
	.section	.nv.constant0._Z18fp16_matmul_kernelILi128ELi128ELi32EEvPK6__halfS2_PS0_iii,"a",@progbits
	.sectionflags	@""
	.align	4
.nv.constant0._Z18fp16_matmul_kernelILi128ELi128ELi32EEvPK6__halfS2_PS0_iii:
	.zero		932


//--------------------- SYMBOLS --------------------------

	.type		.nv.reservedSmem.offset0,@object
	.size		.nv.reservedSmem.offset0,0x4
	.type		.nv.reservedSmem.cap,@object
	.size		.nv.reservedSmem.cap,0x4
